//
// Generated by NVIDIA NVVM Compiler
//
// Compiler Build ID: CL-36424714
// Cuda compilation tools, release 13.0, V13.0.88
// Based on NVVM 20.0.0
//

.version 9.0
.target sm_100
.address_size 64

	// .globl	_Z9nopKernelv
.extern .func  (.param .b32 func_retval0) vprintf
(
	.param .b64 vprintf_param_0,
	.param .b64 vprintf_param_1
)
;
.global .align 1 .b8 $str[32] = {97, 99, 116, 105, 118, 101, 75, 101, 114, 110, 101, 108, 66, 32, 114, 117, 110, 110, 105, 110, 103, 32, 111, 110, 32, 83, 77, 32, 37, 117, 10};
.global .align 1 .b8 $str$1[26] = {97, 99, 116, 105, 118, 101, 75, 101, 114, 110, 101, 108, 66, 32, 105, 115, 32, 114, 117, 110, 110, 105, 110, 103, 10};

.visible .entry _Z9nopKernelv()
{
	.reg .b32 	%r<3001>;

	mov.b32 	%r3000, 1000000;
	// begin inline asm
	nanosleep.u32 %r3000;
	// end inline asm
	// begin inline asm
	nanosleep.u32 %r3000;
	// end inline asm
	// begin inline asm
	nanosleep.u32 %r3000;
	// end inline asm
	// begin inline asm
	nanosleep.u32 %r3000;
	// end inline asm
	// begin inline asm
	nanosleep.u32 %r3000;
	// end inline asm
	// begin inline asm
	nanosleep.u32 %r3000;
	// end inline asm
	// begin inline asm
	nanosleep.u32 %r3000;
	// end inline asm
	// begin inline asm
	nanosleep.u32 %r3000;
	// end inline asm
	// begin inline asm
	nanosleep.u32 %r3000;
	// end inline asm
	// begin inline asm
	nanosleep.u32 %r3000;
	// end inline asm
	// begin inline asm
	nanosleep.u32 %r3000;
	// end inline asm
	// begin inline asm
	nanosleep.u32 %r3000;
	// end inline asm
	// begin inline asm
	nanosleep.u32 %r3000;
	// end inline asm
	// begin inline asm
	nanosleep.u32 %r3000;
	// end inline asm
	// begin inline asm
	nanosleep.u32 %r3000;
	// end inline asm
	// begin inline asm
	nanosleep.u32 %r3000;
	// end inline asm
	// begin inline asm
	nanosleep.u32 %r3000;
	// end inline asm
	// begin inline asm
	nanosleep.u32 %r3000;
	// end inline asm
	// begin inline asm
	nanosleep.u32 %r3000;
	// end inline asm
	// begin inline asm
	nanosleep.u32 %r3000;
	// end inline asm
	// begin inline asm
	nanosleep.u32 %r3000;
	// end inline asm
	// begin inline asm
	nanosleep.u32 %r3000;
	// end inline asm
	// begin inline asm
	nanosleep.u32 %r3000;
	// end inline asm
	// begin inline asm
	nanosleep.u32 %r3000;
	// end inline asm
	// begin inline asm
	nanosleep.u32 %r3000;
	// end inline asm
	// begin inline asm
	nanosleep.u32 %r3000;
	// end inline asm
	// begin inline asm
	nanosleep.u32 %r3000;
	// end inline asm
	// begin inline asm
	nanosleep.u32 %r3000;
	// end inline asm
	// begin inline asm
	nanosleep.u32 %r3000;
	// end inline asm
	// begin inline asm
	nanosleep.u32 %r3000;
	// end inline asm
	// begin inline asm
	nanosleep.u32 %r3000;
	// end inline asm
	// begin inline asm
	nanosleep.u32 %r3000;
	// end inline asm
	// begin inline asm
	nanosleep.u32 %r3000;
	// end inline asm
	// begin inline asm
	nanosleep.u32 %r3000;
	// end inline asm
	// begin inline asm
	nanosleep.u32 %r3000;
	// end inline asm
	// begin inline asm
	nanosleep.u32 %r3000;
	// end inline asm
	// begin inline asm
	nanosleep.u32 %r3000;
	// end inline asm
	// begin inline asm
	nanosleep.u32 %r3000;
	// end inline asm
	// begin inline asm
	nanosleep.u32 %r3000;
	// end inline asm
	// begin inline asm
	nanosleep.u32 %r3000;
	// end inline asm
	// begin inline asm
	nanosleep.u32 %r3000;
	// end inline asm
	// begin inline asm
	nanosleep.u32 %r3000;
	// end inline asm
	// begin inline asm
	nanosleep.u32 %r3000;
	// end inline asm
	// begin inline asm
	nanosleep.u32 %r3000;
	// end inline asm
	// begin inline asm
	nanosleep.u32 %r3000;
	// end inline asm
	// begin inline asm
	nanosleep.u32 %r3000;
	// end inline asm
	// begin inline asm
	nanosleep.u32 %r3000;
	// end inline asm
	// begin inline asm
	nanosleep.u32 %r3000;
	// end inline asm
	// begin inline asm
	nanosleep.u32 %r3000;
	// end inline asm
	// begin inline asm
	nanosleep.u32 %r3000;
	// end inline asm
	// begin inline asm
	nanosleep.u32 %r3000;
	// end inline asm
	// begin inline asm
	nanosleep.u32 %r3000;
	// end inline asm
	// begin inline asm
	nanosleep.u32 %r3000;
	// end inline asm
	// begin inline asm
	nanosleep.u32 %r3000;
	// end inline asm
	// begin inline asm
	nanosleep.u32 %r3000;
	// end inline asm
	// begin inline asm
	nanosleep.u32 %r3000;
	// end inline asm
	// begin inline asm
	nanosleep.u32 %r3000;
	// end inline asm
	// begin inline asm
	nanosleep.u32 %r3000;
	// end inline asm
	// begin inline asm
	nanosleep.u32 %r3000;
	// end inline asm
	// begin inline asm
	nanosleep.u32 %r3000;
	// end inline asm
	// begin inline asm
	nanosleep.u32 %r3000;
	// end inline asm
	// begin inline asm
	nanosleep.u32 %r3000;
	// end inline asm
	// begin inline asm
	nanosleep.u32 %r3000;
	// end inline asm
	// begin inline asm
	nanosleep.u32 %r3000;
	// end inline asm
	// begin inline asm
	nanosleep.u32 %r3000;
	// end inline asm
	// begin inline asm
	nanosleep.u32 %r3000;
	// end inline asm
	// begin inline asm
	nanosleep.u32 %r3000;
	// end inline asm
	// begin inline asm
	nanosleep.u32 %r3000;
	// end inline asm
	// begin inline asm
	nanosleep.u32 %r3000;
	// end inline asm
	// begin inline asm
	nanosleep.u32 %r3000;
	// end inline asm
	// begin inline asm
	nanosleep.u32 %r3000;
	// end inline asm
	// begin inline asm
	nanosleep.u32 %r3000;
	// end inline asm
	// begin inline asm
	nanosleep.u32 %r3000;
	// end inline asm
	// begin inline asm
	nanosleep.u32 %r3000;
	// end inline asm
	// begin inline asm
	nanosleep.u32 %r3000;
	// end inline asm
	// begin inline asm
	nanosleep.u32 %r3000;
	// end inline asm
	// begin inline asm
	nanosleep.u32 %r3000;
	// end inline asm
	// begin inline asm
	nanosleep.u32 %r3000;
	// end inline asm
	// begin inline asm
	nanosleep.u32 %r3000;
	// end inline asm
	// begin inline asm
	nanosleep.u32 %r3000;
	// end inline asm
	// begin inline asm
	nanosleep.u32 %r3000;
	// end inline asm
	// begin inline asm
	nanosleep.u32 %r3000;
	// end inline asm
	// begin inline asm
	nanosleep.u32 %r3000;
	// end inline asm
	// begin inline asm
	nanosleep.u32 %r3000;
	// end inline asm
	// begin inline asm
	nanosleep.u32 %r3000;
	// end inline asm
	// begin inline asm
	nanosleep.u32 %r3000;
	// end inline asm
	// begin inline asm
	nanosleep.u32 %r3000;
	// end inline asm
	// begin inline asm
	nanosleep.u32 %r3000;
	// end inline asm
	// begin inline asm
	nanosleep.u32 %r3000;
	// end inline asm
	// begin inline asm
	nanosleep.u32 %r3000;
	// end inline asm
	// begin inline asm
	nanosleep.u32 %r3000;
	// end inline asm
	// begin inline asm
	nanosleep.u32 %r3000;
	// end inline asm
	// begin inline asm
	nanosleep.u32 %r3000;
	// end inline asm
	// begin inline asm
	nanosleep.u32 %r3000;
	// end inline asm
	// begin inline asm
	nanosleep.u32 %r3000;
	// end inline asm
	// begin inline asm
	nanosleep.u32 %r3000;
	// end inline asm
	// begin inline asm
	nanosleep.u32 %r3000;
	// end inline asm
	// begin inline asm
	nanosleep.u32 %r3000;
	// end inline asm
	// begin inline asm
	nanosleep.u32 %r3000;
	// end inline asm
	// begin inline asm
	nanosleep.u32 %r3000;
	// end inline asm
	// begin inline asm
	nanosleep.u32 %r3000;
	// end inline asm
	// begin inline asm
	nanosleep.u32 %r3000;
	// end inline asm
	// begin inline asm
	nanosleep.u32 %r3000;
	// end inline asm
	// begin inline asm
	nanosleep.u32 %r3000;
	// end inline asm
	// begin inline asm
	nanosleep.u32 %r3000;
	// end inline asm
	// begin inline asm
	nanosleep.u32 %r3000;
	// end inline asm
	// begin inline asm
	nanosleep.u32 %r3000;
	// end inline asm
	// begin inline asm
	nanosleep.u32 %r3000;
	// end inline asm
	// begin inline asm
	nanosleep.u32 %r3000;
	// end inline asm
	// begin inline asm
	nanosleep.u32 %r3000;
	// end inline asm
	// begin inline asm
	nanosleep.u32 %r3000;
	// end inline asm
	// begin inline asm
	nanosleep.u32 %r3000;
	// end inline asm
	// begin inline asm
	nanosleep.u32 %r3000;
	// end inline asm
	// begin inline asm
	nanosleep.u32 %r3000;
	// end inline asm
	// begin inline asm
	nanosleep.u32 %r3000;
	// end inline asm
	// begin inline asm
	nanosleep.u32 %r3000;
	// end inline asm
	// begin inline asm
	nanosleep.u32 %r3000;
	// end inline asm
	// begin inline asm
	nanosleep.u32 %r3000;
	// end inline asm
	// begin inline asm
	nanosleep.u32 %r3000;
	// end inline asm
	// begin inline asm
	nanosleep.u32 %r3000;
	// end inline asm
	// begin inline asm
	nanosleep.u32 %r3000;
	// end inline asm
	// begin inline asm
	nanosleep.u32 %r3000;
	// end inline asm
	// begin inline asm
	nanosleep.u32 %r3000;
	// end inline asm
	// begin inline asm
	nanosleep.u32 %r3000;
	// end inline asm
	// begin inline asm
	nanosleep.u32 %r3000;
	// end inline asm
	// begin inline asm
	nanosleep.u32 %r3000;
	// end inline asm
	// begin inline asm
	nanosleep.u32 %r3000;
	// end inline asm
	// begin inline asm
	nanosleep.u32 %r3000;
	// end inline asm
	// begin inline asm
	nanosleep.u32 %r3000;
	// end inline asm
	// begin inline asm
	nanosleep.u32 %r3000;
	// end inline asm
	// begin inline asm
	nanosleep.u32 %r3000;
	// end inline asm
	// begin inline asm
	nanosleep.u32 %r3000;
	// end inline asm
	// begin inline asm
	nanosleep.u32 %r3000;
	// end inline asm
	// begin inline asm
	nanosleep.u32 %r3000;
	// end inline asm
	// begin inline asm
	nanosleep.u32 %r3000;
	// end inline asm
	// begin inline asm
	nanosleep.u32 %r3000;
	// end inline asm
	// begin inline asm
	nanosleep.u32 %r3000;
	// end inline asm
	// begin inline asm
	nanosleep.u32 %r3000;
	// end inline asm
	// begin inline asm
	nanosleep.u32 %r3000;
	// end inline asm
	// begin inline asm
	nanosleep.u32 %r3000;
	// end inline asm
	// begin inline asm
	nanosleep.u32 %r3000;
	// end inline asm
	// begin inline asm
	nanosleep.u32 %r3000;
	// end inline asm
	// begin inline asm
	nanosleep.u32 %r3000;
	// end inline asm
	// begin inline asm
	nanosleep.u32 %r3000;
	// end inline asm
	// begin inline asm
	nanosleep.u32 %r3000;
	// end inline asm
	// begin inline asm
	nanosleep.u32 %r3000;
	// end inline asm
	// begin inline asm
	nanosleep.u32 %r3000;
	// end inline asm
	// begin inline asm
	nanosleep.u32 %r3000;
	// end inline asm
	// begin inline asm
	nanosleep.u32 %r3000;
	// end inline asm
	// begin inline asm
	nanosleep.u32 %r3000;
	// end inline asm
	// begin inline asm
	nanosleep.u32 %r3000;
	// end inline asm
	// begin inline asm
	nanosleep.u32 %r3000;
	// end inline asm
	// begin inline asm
	nanosleep.u32 %r3000;
	// end inline asm
	// begin inline asm
	nanosleep.u32 %r3000;
	// end inline asm
	// begin inline asm
	nanosleep.u32 %r3000;
	// end inline asm
	// begin inline asm
	nanosleep.u32 %r3000;
	// end inline asm
	// begin inline asm
	nanosleep.u32 %r3000;
	// end inline asm
	// begin inline asm
	nanosleep.u32 %r3000;
	// end inline asm
	// begin inline asm
	nanosleep.u32 %r3000;
	// end inline asm
	// begin inline asm
	nanosleep.u32 %r3000;
	// end inline asm
	// begin inline asm
	nanosleep.u32 %r3000;
	// end inline asm
	// begin inline asm
	nanosleep.u32 %r3000;
	// end inline asm
	// begin inline asm
	nanosleep.u32 %r3000;
	// end inline asm
	// begin inline asm
	nanosleep.u32 %r3000;
	// end inline asm
	// begin inline asm
	nanosleep.u32 %r3000;
	// end inline asm
	// begin inline asm
	nanosleep.u32 %r3000;
	// end inline asm
	// begin inline asm
	nanosleep.u32 %r3000;
	// end inline asm
	// begin inline asm
	nanosleep.u32 %r3000;
	// end inline asm
	// begin inline asm
	nanosleep.u32 %r3000;
	// end inline asm
	// begin inline asm
	nanosleep.u32 %r3000;
	// end inline asm
	// begin inline asm
	nanosleep.u32 %r3000;
	// end inline asm
	// begin inline asm
	nanosleep.u32 %r3000;
	// end inline asm
	// begin inline asm
	nanosleep.u32 %r3000;
	// end inline asm
	// begin inline asm
	nanosleep.u32 %r3000;
	// end inline asm
	// begin inline asm
	nanosleep.u32 %r3000;
	// end inline asm
	// begin inline asm
	nanosleep.u32 %r3000;
	// end inline asm
	// begin inline asm
	nanosleep.u32 %r3000;
	// end inline asm
	// begin inline asm
	nanosleep.u32 %r3000;
	// end inline asm
	// begin inline asm
	nanosleep.u32 %r3000;
	// end inline asm
	// begin inline asm
	nanosleep.u32 %r3000;
	// end inline asm
	// begin inline asm
	nanosleep.u32 %r3000;
	// end inline asm
	// begin inline asm
	nanosleep.u32 %r3000;
	// end inline asm
	// begin inline asm
	nanosleep.u32 %r3000;
	// end inline asm
	// begin inline asm
	nanosleep.u32 %r3000;
	// end inline asm
	// begin inline asm
	nanosleep.u32 %r3000;
	// end inline asm
	// begin inline asm
	nanosleep.u32 %r3000;
	// end inline asm
	// begin inline asm
	nanosleep.u32 %r3000;
	// end inline asm
	// begin inline asm
	nanosleep.u32 %r3000;
	// end inline asm
	// begin inline asm
	nanosleep.u32 %r3000;
	// end inline asm
	// begin inline asm
	nanosleep.u32 %r3000;
	// end inline asm
	// begin inline asm
	nanosleep.u32 %r3000;
	// end inline asm
	// begin inline asm
	nanosleep.u32 %r3000;
	// end inline asm
	// begin inline asm
	nanosleep.u32 %r3000;
	// end inline asm
	// begin inline asm
	nanosleep.u32 %r3000;
	// end inline asm
	// begin inline asm
	nanosleep.u32 %r3000;
	// end inline asm
	// begin inline asm
	nanosleep.u32 %r3000;
	// end inline asm
	// begin inline asm
	nanosleep.u32 %r3000;
	// end inline asm
	// begin inline asm
	nanosleep.u32 %r3000;
	// end inline asm
	// begin inline asm
	nanosleep.u32 %r3000;
	// end inline asm
	// begin inline asm
	nanosleep.u32 %r3000;
	// end inline asm
	// begin inline asm
	nanosleep.u32 %r3000;
	// end inline asm
	// begin inline asm
	nanosleep.u32 %r3000;
	// end inline asm
	// begin inline asm
	nanosleep.u32 %r3000;
	// end inline asm
	// begin inline asm
	nanosleep.u32 %r3000;
	// end inline asm
	// begin inline asm
	nanosleep.u32 %r3000;
	// end inline asm
	// begin inline asm
	nanosleep.u32 %r3000;
	// end inline asm
	// begin inline asm
	nanosleep.u32 %r3000;
	// end inline asm
	// begin inline asm
	nanosleep.u32 %r3000;
	// end inline asm
	// begin inline asm
	nanosleep.u32 %r3000;
	// end inline asm
	// begin inline asm
	nanosleep.u32 %r3000;
	// end inline asm
	// begin inline asm
	nanosleep.u32 %r3000;
	// end inline asm
	// begin inline asm
	nanosleep.u32 %r3000;
	// end inline asm
	// begin inline asm
	nanosleep.u32 %r3000;
	// end inline asm
	// begin inline asm
	nanosleep.u32 %r3000;
	// end inline asm
	// begin inline asm
	nanosleep.u32 %r3000;
	// end inline asm
	// begin inline asm
	nanosleep.u32 %r3000;
	// end inline asm
	// begin inline asm
	nanosleep.u32 %r3000;
	// end inline asm
	// begin inline asm
	nanosleep.u32 %r3000;
	// end inline asm
	// begin inline asm
	nanosleep.u32 %r3000;
	// end inline asm
	// begin inline asm
	nanosleep.u32 %r3000;
	// end inline asm
	// begin inline asm
	nanosleep.u32 %r3000;
	// end inline asm
	// begin inline asm
	nanosleep.u32 %r3000;
	// end inline asm
	// begin inline asm
	nanosleep.u32 %r3000;
	// end inline asm
	// begin inline asm
	nanosleep.u32 %r3000;
	// end inline asm
	// begin inline asm
	nanosleep.u32 %r3000;
	// end inline asm
	// begin inline asm
	nanosleep.u32 %r3000;
	// end inline asm
	// begin inline asm
	nanosleep.u32 %r3000;
	// end inline asm
	// begin inline asm
	nanosleep.u32 %r3000;
	// end inline asm
	// begin inline asm
	nanosleep.u32 %r3000;
	// end inline asm
	// begin inline asm
	nanosleep.u32 %r3000;
	// end inline asm
	// begin inline asm
	nanosleep.u32 %r3000;
	// end inline asm
	// begin inline asm
	nanosleep.u32 %r3000;
	// end inline asm
	// begin inline asm
	nanosleep.u32 %r3000;
	// end inline asm
	// begin inline asm
	nanosleep.u32 %r3000;
	// end inline asm
	// begin inline asm
	nanosleep.u32 %r3000;
	// end inline asm
	// begin inline asm
	nanosleep.u32 %r3000;
	// end inline asm
	// begin inline asm
	nanosleep.u32 %r3000;
	// end inline asm
	// begin inline asm
	nanosleep.u32 %r3000;
	// end inline asm
	// begin inline asm
	nanosleep.u32 %r3000;
	// end inline asm
	// begin inline asm
	nanosleep.u32 %r3000;
	// end inline asm
	// begin inline asm
	nanosleep.u32 %r3000;
	// end inline asm
	// begin inline asm
	nanosleep.u32 %r3000;
	// end inline asm
	// begin inline asm
	nanosleep.u32 %r3000;
	// end inline asm
	// begin inline asm
	nanosleep.u32 %r3000;
	// end inline asm
	// begin inline asm
	nanosleep.u32 %r3000;
	// end inline asm
	// begin inline asm
	nanosleep.u32 %r3000;
	// end inline asm
	// begin inline asm
	nanosleep.u32 %r3000;
	// end inline asm
	// begin inline asm
	nanosleep.u32 %r3000;
	// end inline asm
	// begin inline asm
	nanosleep.u32 %r3000;
	// end inline asm
	// begin inline asm
	nanosleep.u32 %r3000;
	// end inline asm
	// begin inline asm
	nanosleep.u32 %r3000;
	// end inline asm
	// begin inline asm
	nanosleep.u32 %r3000;
	// end inline asm
	// begin inline asm
	nanosleep.u32 %r3000;
	// end inline asm
	// begin inline asm
	nanosleep.u32 %r3000;
	// end inline asm
	// begin inline asm
	nanosleep.u32 %r3000;
	// end inline asm
	// begin inline asm
	nanosleep.u32 %r3000;
	// end inline asm
	// begin inline asm
	nanosleep.u32 %r3000;
	// end inline asm
	// begin inline asm
	nanosleep.u32 %r3000;
	// end inline asm
	// begin inline asm
	nanosleep.u32 %r3000;
	// end inline asm
	// begin inline asm
	nanosleep.u32 %r3000;
	// end inline asm
	// begin inline asm
	nanosleep.u32 %r3000;
	// end inline asm
	// begin inline asm
	nanosleep.u32 %r3000;
	// end inline asm
	// begin inline asm
	nanosleep.u32 %r3000;
	// end inline asm
	// begin inline asm
	nanosleep.u32 %r3000;
	// end inline asm
	// begin inline asm
	nanosleep.u32 %r3000;
	// end inline asm
	// begin inline asm
	nanosleep.u32 %r3000;
	// end inline asm
	// begin inline asm
	nanosleep.u32 %r3000;
	// end inline asm
	// begin inline asm
	nanosleep.u32 %r3000;
	// end inline asm
	// begin inline asm
	nanosleep.u32 %r3000;
	// end inline asm
	// begin inline asm
	nanosleep.u32 %r3000;
	// end inline asm
	// begin inline asm
	nanosleep.u32 %r3000;
	// end inline asm
	// begin inline asm
	nanosleep.u32 %r3000;
	// end inline asm
	// begin inline asm
	nanosleep.u32 %r3000;
	// end inline asm
	// begin inline asm
	nanosleep.u32 %r3000;
	// end inline asm
	// begin inline asm
	nanosleep.u32 %r3000;
	// end inline asm
	// begin inline asm
	nanosleep.u32 %r3000;
	// end inline asm
	// begin inline asm
	nanosleep.u32 %r3000;
	// end inline asm
	// begin inline asm
	nanosleep.u32 %r3000;
	// end inline asm
	// begin inline asm
	nanosleep.u32 %r3000;
	// end inline asm
	// begin inline asm
	nanosleep.u32 %r3000;
	// end inline asm
	// begin inline asm
	nanosleep.u32 %r3000;
	// end inline asm
	// begin inline asm
	nanosleep.u32 %r3000;
	// end inline asm
	// begin inline asm
	nanosleep.u32 %r3000;
	// end inline asm
	// begin inline asm
	nanosleep.u32 %r3000;
	// end inline asm
	// begin inline asm
	nanosleep.u32 %r3000;
	// end inline asm
	// begin inline asm
	nanosleep.u32 %r3000;
	// end inline asm
	// begin inline asm
	nanosleep.u32 %r3000;
	// end inline asm
	// begin inline asm
	nanosleep.u32 %r3000;
	// end inline asm
	// begin inline asm
	nanosleep.u32 %r3000;
	// end inline asm
	// begin inline asm
	nanosleep.u32 %r3000;
	// end inline asm
	// begin inline asm
	nanosleep.u32 %r3000;
	// end inline asm
	// begin inline asm
	nanosleep.u32 %r3000;
	// end inline asm
	// begin inline asm
	nanosleep.u32 %r3000;
	// end inline asm
	// begin inline asm
	nanosleep.u32 %r3000;
	// end inline asm
	// begin inline asm
	nanosleep.u32 %r3000;
	// end inline asm
	// begin inline asm
	nanosleep.u32 %r3000;
	// end inline asm
	// begin inline asm
	nanosleep.u32 %r3000;
	// end inline asm
	// begin inline asm
	nanosleep.u32 %r3000;
	// end inline asm
	// begin inline asm
	nanosleep.u32 %r3000;
	// end inline asm
	// begin inline asm
	nanosleep.u32 %r3000;
	// end inline asm
	// begin inline asm
	nanosleep.u32 %r3000;
	// end inline asm
	// begin inline asm
	nanosleep.u32 %r3000;
	// end inline asm
	// begin inline asm
	nanosleep.u32 %r3000;
	// end inline asm
	// begin inline asm
	nanosleep.u32 %r3000;
	// end inline asm
	// begin inline asm
	nanosleep.u32 %r3000;
	// end inline asm
	// begin inline asm
	nanosleep.u32 %r3000;
	// end inline asm
	// begin inline asm
	nanosleep.u32 %r3000;
	// end inline asm
	// begin inline asm
	nanosleep.u32 %r3000;
	// end inline asm
	// begin inline asm
	nanosleep.u32 %r3000;
	// end inline asm
	// begin inline asm
	nanosleep.u32 %r3000;
	// end inline asm
	// begin inline asm
	nanosleep.u32 %r3000;
	// end inline asm
	// begin inline asm
	nanosleep.u32 %r3000;
	// end inline asm
	// begin inline asm
	nanosleep.u32 %r3000;
	// end inline asm
	// begin inline asm
	nanosleep.u32 %r3000;
	// end inline asm
	// begin inline asm
	nanosleep.u32 %r3000;
	// end inline asm
	// begin inline asm
	nanosleep.u32 %r3000;
	// end inline asm
	// begin inline asm
	nanosleep.u32 %r3000;
	// end inline asm
	// begin inline asm
	nanosleep.u32 %r3000;
	// end inline asm
	// begin inline asm
	nanosleep.u32 %r3000;
	// end inline asm
	// begin inline asm
	nanosleep.u32 %r3000;
	// end inline asm
	// begin inline asm
	nanosleep.u32 %r3000;
	// end inline asm
	// begin inline asm
	nanosleep.u32 %r3000;
	// end inline asm
	// begin inline asm
	nanosleep.u32 %r3000;
	// end inline asm
	// begin inline asm
	nanosleep.u32 %r3000;
	// end inline asm
	// begin inline asm
	nanosleep.u32 %r3000;
	// end inline asm
	// begin inline asm
	nanosleep.u32 %r3000;
	// end inline asm
	// begin inline asm
	nanosleep.u32 %r3000;
	// end inline asm
	// begin inline asm
	nanosleep.u32 %r3000;
	// end inline asm
	// begin inline asm
	nanosleep.u32 %r3000;
	// end inline asm
	// begin inline asm
	nanosleep.u32 %r3000;
	// end inline asm
	// begin inline asm
	nanosleep.u32 %r3000;
	// end inline asm
	// begin inline asm
	nanosleep.u32 %r3000;
	// end inline asm
	// begin inline asm
	nanosleep.u32 %r3000;
	// end inline asm
	// begin inline asm
	nanosleep.u32 %r3000;
	// end inline asm
	// begin inline asm
	nanosleep.u32 %r3000;
	// end inline asm
	// begin inline asm
	nanosleep.u32 %r3000;
	// end inline asm
	// begin inline asm
	nanosleep.u32 %r3000;
	// end inline asm
	// begin inline asm
	nanosleep.u32 %r3000;
	// end inline asm
	// begin inline asm
	nanosleep.u32 %r3000;
	// end inline asm
	// begin inline asm
	nanosleep.u32 %r3000;
	// end inline asm
	// begin inline asm
	nanosleep.u32 %r3000;
	// end inline asm
	// begin inline asm
	nanosleep.u32 %r3000;
	// end inline asm
	// begin inline asm
	nanosleep.u32 %r3000;
	// end inline asm
	// begin inline asm
	nanosleep.u32 %r3000;
	// end inline asm
	// begin inline asm
	nanosleep.u32 %r3000;
	// end inline asm
	// begin inline asm
	nanosleep.u32 %r3000;
	// end inline asm
	// begin inline asm
	nanosleep.u32 %r3000;
	// end inline asm
	// begin inline asm
	nanosleep.u32 %r3000;
	// end inline asm
	// begin inline asm
	nanosleep.u32 %r3000;
	// end inline asm
	// begin inline asm
	nanosleep.u32 %r3000;
	// end inline asm
	// begin inline asm
	nanosleep.u32 %r3000;
	// end inline asm
	// begin inline asm
	nanosleep.u32 %r3000;
	// end inline asm
	// begin inline asm
	nanosleep.u32 %r3000;
	// end inline asm
	// begin inline asm
	nanosleep.u32 %r3000;
	// end inline asm
	// begin inline asm
	nanosleep.u32 %r3000;
	// end inline asm
	// begin inline asm
	nanosleep.u32 %r3000;
	// end inline asm
	// begin inline asm
	nanosleep.u32 %r3000;
	// end inline asm
	// begin inline asm
	nanosleep.u32 %r3000;
	// end inline asm
	// begin inline asm
	nanosleep.u32 %r3000;
	// end inline asm
	// begin inline asm
	nanosleep.u32 %r3000;
	// end inline asm
	// begin inline asm
	nanosleep.u32 %r3000;
	// end inline asm
	// begin inline asm
	nanosleep.u32 %r3000;
	// end inline asm
	// begin inline asm
	nanosleep.u32 %r3000;
	// end inline asm
	// begin inline asm
	nanosleep.u32 %r3000;
	// end inline asm
	// begin inline asm
	nanosleep.u32 %r3000;
	// end inline asm
	// begin inline asm
	nanosleep.u32 %r3000;
	// end inline asm
	// begin inline asm
	nanosleep.u32 %r3000;
	// end inline asm
	// begin inline asm
	nanosleep.u32 %r3000;
	// end inline asm
	// begin inline asm
	nanosleep.u32 %r3000;
	// end inline asm
	// begin inline asm
	nanosleep.u32 %r3000;
	// end inline asm
	// begin inline asm
	nanosleep.u32 %r3000;
	// end inline asm
	// begin inline asm
	nanosleep.u32 %r3000;
	// end inline asm
	// begin inline asm
	nanosleep.u32 %r3000;
	// end inline asm
	// begin inline asm
	nanosleep.u32 %r3000;
	// end inline asm
	// begin inline asm
	nanosleep.u32 %r3000;
	// end inline asm
	// begin inline asm
	nanosleep.u32 %r3000;
	// end inline asm
	// begin inline asm
	nanosleep.u32 %r3000;
	// end inline asm
	// begin inline asm
	nanosleep.u32 %r3000;
	// end inline asm
	// begin inline asm
	nanosleep.u32 %r3000;
	// end inline asm
	// begin inline asm
	nanosleep.u32 %r3000;
	// end inline asm
	// begin inline asm
	nanosleep.u32 %r3000;
	// end inline asm
	// begin inline asm
	nanosleep.u32 %r3000;
	// end inline asm
	// begin inline asm
	nanosleep.u32 %r3000;
	// end inline asm
	// begin inline asm
	nanosleep.u32 %r3000;
	// end inline asm
	// begin inline asm
	nanosleep.u32 %r3000;
	// end inline asm
	// begin inline asm
	nanosleep.u32 %r3000;
	// end inline asm
	// begin inline asm
	nanosleep.u32 %r3000;
	// end inline asm
	// begin inline asm
	nanosleep.u32 %r3000;
	// end inline asm
	// begin inline asm
	nanosleep.u32 %r3000;
	// end inline asm
	// begin inline asm
	nanosleep.u32 %r3000;
	// end inline asm
	// begin inline asm
	nanosleep.u32 %r3000;
	// end inline asm
	// begin inline asm
	nanosleep.u32 %r3000;
	// end inline asm
	// begin inline asm
	nanosleep.u32 %r3000;
	// end inline asm
	// begin inline asm
	nanosleep.u32 %r3000;
	// end inline asm
	// begin inline asm
	nanosleep.u32 %r3000;
	// end inline asm
	// begin inline asm
	nanosleep.u32 %r3000;
	// end inline asm
	// begin inline asm
	nanosleep.u32 %r3000;
	// end inline asm
	// begin inline asm
	nanosleep.u32 %r3000;
	// end inline asm
	// begin inline asm
	nanosleep.u32 %r3000;
	// end inline asm
	// begin inline asm
	nanosleep.u32 %r3000;
	// end inline asm
	// begin inline asm
	nanosleep.u32 %r3000;
	// end inline asm
	// begin inline asm
	nanosleep.u32 %r3000;
	// end inline asm
	// begin inline asm
	nanosleep.u32 %r3000;
	// end inline asm
	// begin inline asm
	nanosleep.u32 %r3000;
	// end inline asm
	// begin inline asm
	nanosleep.u32 %r3000;
	// end inline asm
	// begin inline asm
	nanosleep.u32 %r3000;
	// end inline asm
	// begin inline asm
	nanosleep.u32 %r3000;
	// end inline asm
	// begin inline asm
	nanosleep.u32 %r3000;
	// end inline asm
	// begin inline asm
	nanosleep.u32 %r3000;
	// end inline asm
	// begin inline asm
	nanosleep.u32 %r3000;
	// end inline asm
	// begin inline asm
	nanosleep.u32 %r3000;
	// end inline asm
	// begin inline asm
	nanosleep.u32 %r3000;
	// end inline asm
	// begin inline asm
	nanosleep.u32 %r3000;
	// end inline asm
	// begin inline asm
	nanosleep.u32 %r3000;
	// end inline asm
	// begin inline asm
	nanosleep.u32 %r3000;
	// end inline asm
	// begin inline asm
	nanosleep.u32 %r3000;
	// end inline asm
	// begin inline asm
	nanosleep.u32 %r3000;
	// end inline asm
	// begin inline asm
	nanosleep.u32 %r3000;
	// end inline asm
	// begin inline asm
	nanosleep.u32 %r3000;
	// end inline asm
	// begin inline asm
	nanosleep.u32 %r3000;
	// end inline asm
	// begin inline asm
	nanosleep.u32 %r3000;
	// end inline asm
	// begin inline asm
	nanosleep.u32 %r3000;
	// end inline asm
	// begin inline asm
	nanosleep.u32 %r3000;
	// end inline asm
	// begin inline asm
	nanosleep.u32 %r3000;
	// end inline asm
	// begin inline asm
	nanosleep.u32 %r3000;
	// end inline asm
	// begin inline asm
	nanosleep.u32 %r3000;
	// end inline asm
	// begin inline asm
	nanosleep.u32 %r3000;
	// end inline asm
	// begin inline asm
	nanosleep.u32 %r3000;
	// end inline asm
	// begin inline asm
	nanosleep.u32 %r3000;
	// end inline asm
	// begin inline asm
	nanosleep.u32 %r3000;
	// end inline asm
	// begin inline asm
	nanosleep.u32 %r3000;
	// end inline asm
	// begin inline asm
	nanosleep.u32 %r3000;
	// end inline asm
	// begin inline asm
	nanosleep.u32 %r3000;
	// end inline asm
	// begin inline asm
	nanosleep.u32 %r3000;
	// end inline asm
	// begin inline asm
	nanosleep.u32 %r3000;
	// end inline asm
	// begin inline asm
	nanosleep.u32 %r3000;
	// end inline asm
	// begin inline asm
	nanosleep.u32 %r3000;
	// end inline asm
	// begin inline asm
	nanosleep.u32 %r3000;
	// end inline asm
	// begin inline asm
	nanosleep.u32 %r3000;
	// end inline asm
	// begin inline asm
	nanosleep.u32 %r3000;
	// end inline asm
	// begin inline asm
	nanosleep.u32 %r3000;
	// end inline asm
	// begin inline asm
	nanosleep.u32 %r3000;
	// end inline asm
	// begin inline asm
	nanosleep.u32 %r3000;
	// end inline asm
	// begin inline asm
	nanosleep.u32 %r3000;
	// end inline asm
	// begin inline asm
	nanosleep.u32 %r3000;
	// end inline asm
	// begin inline asm
	nanosleep.u32 %r3000;
	// end inline asm
	// begin inline asm
	nanosleep.u32 %r3000;
	// end inline asm
	// begin inline asm
	nanosleep.u32 %r3000;
	// end inline asm
	// begin inline asm
	nanosleep.u32 %r3000;
	// end inline asm
	// begin inline asm
	nanosleep.u32 %r3000;
	// end inline asm
	// begin inline asm
	nanosleep.u32 %r3000;
	// end inline asm
	// begin inline asm
	nanosleep.u32 %r3000;
	// end inline asm
	// begin inline asm
	nanosleep.u32 %r3000;
	// end inline asm
	// begin inline asm
	nanosleep.u32 %r3000;
	// end inline asm
	// begin inline asm
	nanosleep.u32 %r3000;
	// end inline asm
	// begin inline asm
	nanosleep.u32 %r3000;
	// end inline asm
	// begin inline asm
	nanosleep.u32 %r3000;
	// end inline asm
	// begin inline asm
	nanosleep.u32 %r3000;
	// end inline asm
	// begin inline asm
	nanosleep.u32 %r3000;
	// end inline asm
	// begin inline asm
	nanosleep.u32 %r3000;
	// end inline asm
	// begin inline asm
	nanosleep.u32 %r3000;
	// end inline asm
	// begin inline asm
	nanosleep.u32 %r3000;
	// end inline asm
	// begin inline asm
	nanosleep.u32 %r3000;
	// end inline asm
	// begin inline asm
	nanosleep.u32 %r3000;
	// end inline asm
	// begin inline asm
	nanosleep.u32 %r3000;
	// end inline asm
	// begin inline asm
	nanosleep.u32 %r3000;
	// end inline asm
	// begin inline asm
	nanosleep.u32 %r3000;
	// end inline asm
	// begin inline asm
	nanosleep.u32 %r3000;
	// end inline asm
	// begin inline asm
	nanosleep.u32 %r3000;
	// end inline asm
	// begin inline asm
	nanosleep.u32 %r3000;
	// end inline asm
	// begin inline asm
	nanosleep.u32 %r3000;
	// end inline asm
	// begin inline asm
	nanosleep.u32 %r3000;
	// end inline asm
	// begin inline asm
	nanosleep.u32 %r3000;
	// end inline asm
	// begin inline asm
	nanosleep.u32 %r3000;
	// end inline asm
	// begin inline asm
	nanosleep.u32 %r3000;
	// end inline asm
	// begin inline asm
	nanosleep.u32 %r3000;
	// end inline asm
	// begin inline asm
	nanosleep.u32 %r3000;
	// end inline asm
	// begin inline asm
	nanosleep.u32 %r3000;
	// end inline asm
	// begin inline asm
	nanosleep.u32 %r3000;
	// end inline asm
	// begin inline asm
	nanosleep.u32 %r3000;
	// end inline asm
	// begin inline asm
	nanosleep.u32 %r3000;
	// end inline asm
	// begin inline asm
	nanosleep.u32 %r3000;
	// end inline asm
	// begin inline asm
	nanosleep.u32 %r3000;
	// end inline asm
	// begin inline asm
	nanosleep.u32 %r3000;
	// end inline asm
	// begin inline asm
	nanosleep.u32 %r3000;
	// end inline asm
	// begin inline asm
	nanosleep.u32 %r3000;
	// end inline asm
	// begin inline asm
	nanosleep.u32 %r3000;
	// end inline asm
	// begin inline asm
	nanosleep.u32 %r3000;
	// end inline asm
	// begin inline asm
	nanosleep.u32 %r3000;
	// end inline asm
	// begin inline asm
	nanosleep.u32 %r3000;
	// end inline asm
	// begin inline asm
	nanosleep.u32 %r3000;
	// end inline asm
	// begin inline asm
	nanosleep.u32 %r3000;
	// end inline asm
	// begin inline asm
	nanosleep.u32 %r3000;
	// end inline asm
	// begin inline asm
	nanosleep.u32 %r3000;
	// end inline asm
	// begin inline asm
	nanosleep.u32 %r3000;
	// end inline asm
	// begin inline asm
	nanosleep.u32 %r3000;
	// end inline asm
	// begin inline asm
	nanosleep.u32 %r3000;
	// end inline asm
	// begin inline asm
	nanosleep.u32 %r3000;
	// end inline asm
	// begin inline asm
	nanosleep.u32 %r3000;
	// end inline asm
	// begin inline asm
	nanosleep.u32 %r3000;
	// end inline asm
	// begin inline asm
	nanosleep.u32 %r3000;
	// end inline asm
	// begin inline asm
	nanosleep.u32 %r3000;
	// end inline asm
	// begin inline asm
	nanosleep.u32 %r3000;
	// end inline asm
	// begin inline asm
	nanosleep.u32 %r3000;
	// end inline asm
	// begin inline asm
	nanosleep.u32 %r3000;
	// end inline asm
	// begin inline asm
	nanosleep.u32 %r3000;
	// end inline asm
	// begin inline asm
	nanosleep.u32 %r3000;
	// end inline asm
	// begin inline asm
	nanosleep.u32 %r3000;
	// end inline asm
	// begin inline asm
	nanosleep.u32 %r3000;
	// end inline asm
	// begin inline asm
	nanosleep.u32 %r3000;
	// end inline asm
	// begin inline asm
	nanosleep.u32 %r3000;
	// end inline asm
	// begin inline asm
	nanosleep.u32 %r3000;
	// end inline asm
	// begin inline asm
	nanosleep.u32 %r3000;
	// end inline asm
	// begin inline asm
	nanosleep.u32 %r3000;
	// end inline asm
	// begin inline asm
	nanosleep.u32 %r3000;
	// end inline asm
	// begin inline asm
	nanosleep.u32 %r3000;
	// end inline asm
	// begin inline asm
	nanosleep.u32 %r3000;
	// end inline asm
	// begin inline asm
	nanosleep.u32 %r3000;
	// end inline asm
	// begin inline asm
	nanosleep.u32 %r3000;
	// end inline asm
	// begin inline asm
	nanosleep.u32 %r3000;
	// end inline asm
	// begin inline asm
	nanosleep.u32 %r3000;
	// end inline asm
	// begin inline asm
	nanosleep.u32 %r3000;
	// end inline asm
	// begin inline asm
	nanosleep.u32 %r3000;
	// end inline asm
	// begin inline asm
	nanosleep.u32 %r3000;
	// end inline asm
	// begin inline asm
	nanosleep.u32 %r3000;
	// end inline asm
	// begin inline asm
	nanosleep.u32 %r3000;
	// end inline asm
	// begin inline asm
	nanosleep.u32 %r3000;
	// end inline asm
	// begin inline asm
	nanosleep.u32 %r3000;
	// end inline asm
	// begin inline asm
	nanosleep.u32 %r3000;
	// end inline asm
	// begin inline asm
	nanosleep.u32 %r3000;
	// end inline asm
	// begin inline asm
	nanosleep.u32 %r3000;
	// end inline asm
	// begin inline asm
	nanosleep.u32 %r3000;
	// end inline asm
	// begin inline asm
	nanosleep.u32 %r3000;
	// end inline asm
	// begin inline asm
	nanosleep.u32 %r3000;
	// end inline asm
	// begin inline asm
	nanosleep.u32 %r3000;
	// end inline asm
	// begin inline asm
	nanosleep.u32 %r3000;
	// end inline asm
	// begin inline asm
	nanosleep.u32 %r3000;
	// end inline asm
	// begin inline asm
	nanosleep.u32 %r3000;
	// end inline asm
	// begin inline asm
	nanosleep.u32 %r3000;
	// end inline asm
	// begin inline asm
	nanosleep.u32 %r3000;
	// end inline asm
	// begin inline asm
	nanosleep.u32 %r3000;
	// end inline asm
	// begin inline asm
	nanosleep.u32 %r3000;
	// end inline asm
	// begin inline asm
	nanosleep.u32 %r3000;
	// end inline asm
	// begin inline asm
	nanosleep.u32 %r3000;
	// end inline asm
	// begin inline asm
	nanosleep.u32 %r3000;
	// end inline asm
	// begin inline asm
	nanosleep.u32 %r3000;
	// end inline asm
	// begin inline asm
	nanosleep.u32 %r3000;
	// end inline asm
	// begin inline asm
	nanosleep.u32 %r3000;
	// end inline asm
	// begin inline asm
	nanosleep.u32 %r3000;
	// end inline asm
	// begin inline asm
	nanosleep.u32 %r3000;
	// end inline asm
	// begin inline asm
	nanosleep.u32 %r3000;
	// end inline asm
	// begin inline asm
	nanosleep.u32 %r3000;
	// end inline asm
	// begin inline asm
	nanosleep.u32 %r3000;
	// end inline asm
	// begin inline asm
	nanosleep.u32 %r3000;
	// end inline asm
	// begin inline asm
	nanosleep.u32 %r3000;
	// end inline asm
	// begin inline asm
	nanosleep.u32 %r3000;
	// end inline asm
	// begin inline asm
	nanosleep.u32 %r3000;
	// end inline asm
	// begin inline asm
	nanosleep.u32 %r3000;
	// end inline asm
	// begin inline asm
	nanosleep.u32 %r3000;
	// end inline asm
	// begin inline asm
	nanosleep.u32 %r3000;
	// end inline asm
	// begin inline asm
	nanosleep.u32 %r3000;
	// end inline asm
	// begin inline asm
	nanosleep.u32 %r3000;
	// end inline asm
	// begin inline asm
	nanosleep.u32 %r3000;
	// end inline asm
	// begin inline asm
	nanosleep.u32 %r3000;
	// end inline asm
	// begin inline asm
	nanosleep.u32 %r3000;
	// end inline asm
	// begin inline asm
	nanosleep.u32 %r3000;
	// end inline asm
	// begin inline asm
	nanosleep.u32 %r3000;
	// end inline asm
	// begin inline asm
	nanosleep.u32 %r3000;
	// end inline asm
	// begin inline asm
	nanosleep.u32 %r3000;
	// end inline asm
	// begin inline asm
	nanosleep.u32 %r3000;
	// end inline asm
	// begin inline asm
	nanosleep.u32 %r3000;
	// end inline asm
	// begin inline asm
	nanosleep.u32 %r3000;
	// end inline asm
	// begin inline asm
	nanosleep.u32 %r3000;
	// end inline asm
	// begin inline asm
	nanosleep.u32 %r3000;
	// end inline asm
	// begin inline asm
	nanosleep.u32 %r3000;
	// end inline asm
	// begin inline asm
	nanosleep.u32 %r3000;
	// end inline asm
	// begin inline asm
	nanosleep.u32 %r3000;
	// end inline asm
	// begin inline asm
	nanosleep.u32 %r3000;
	// end inline asm
	// begin inline asm
	nanosleep.u32 %r3000;
	// end inline asm
	// begin inline asm
	nanosleep.u32 %r3000;
	// end inline asm
	// begin inline asm
	nanosleep.u32 %r3000;
	// end inline asm
	// begin inline asm
	nanosleep.u32 %r3000;
	// end inline asm
	// begin inline asm
	nanosleep.u32 %r3000;
	// end inline asm
	// begin inline asm
	nanosleep.u32 %r3000;
	// end inline asm
	// begin inline asm
	nanosleep.u32 %r3000;
	// end inline asm
	// begin inline asm
	nanosleep.u32 %r3000;
	// end inline asm
	// begin inline asm
	nanosleep.u32 %r3000;
	// end inline asm
	// begin inline asm
	nanosleep.u32 %r3000;
	// end inline asm
	// begin inline asm
	nanosleep.u32 %r3000;
	// end inline asm
	// begin inline asm
	nanosleep.u32 %r3000;
	// end inline asm
	// begin inline asm
	nanosleep.u32 %r3000;
	// end inline asm
	// begin inline asm
	nanosleep.u32 %r3000;
	// end inline asm
	// begin inline asm
	nanosleep.u32 %r3000;
	// end inline asm
	// begin inline asm
	nanosleep.u32 %r3000;
	// end inline asm
	// begin inline asm
	nanosleep.u32 %r3000;
	// end inline asm
	// begin inline asm
	nanosleep.u32 %r3000;
	// end inline asm
	// begin inline asm
	nanosleep.u32 %r3000;
	// end inline asm
	// begin inline asm
	nanosleep.u32 %r3000;
	// end inline asm
	// begin inline asm
	nanosleep.u32 %r3000;
	// end inline asm
	// begin inline asm
	nanosleep.u32 %r3000;
	// end inline asm
	// begin inline asm
	nanosleep.u32 %r3000;
	// end inline asm
	// begin inline asm
	nanosleep.u32 %r3000;
	// end inline asm
	// begin inline asm
	nanosleep.u32 %r3000;
	// end inline asm
	// begin inline asm
	nanosleep.u32 %r3000;
	// end inline asm
	// begin inline asm
	nanosleep.u32 %r3000;
	// end inline asm
	// begin inline asm
	nanosleep.u32 %r3000;
	// end inline asm
	// begin inline asm
	nanosleep.u32 %r3000;
	// end inline asm
	// begin inline asm
	nanosleep.u32 %r3000;
	// end inline asm
	// begin inline asm
	nanosleep.u32 %r3000;
	// end inline asm
	// begin inline asm
	nanosleep.u32 %r3000;
	// end inline asm
	// begin inline asm
	nanosleep.u32 %r3000;
	// end inline asm
	// begin inline asm
	nanosleep.u32 %r3000;
	// end inline asm
	// begin inline asm
	nanosleep.u32 %r3000;
	// end inline asm
	// begin inline asm
	nanosleep.u32 %r3000;
	// end inline asm
	// begin inline asm
	nanosleep.u32 %r3000;
	// end inline asm
	// begin inline asm
	nanosleep.u32 %r3000;
	// end inline asm
	// begin inline asm
	nanosleep.u32 %r3000;
	// end inline asm
	// begin inline asm
	nanosleep.u32 %r3000;
	// end inline asm
	// begin inline asm
	nanosleep.u32 %r3000;
	// end inline asm
	// begin inline asm
	nanosleep.u32 %r3000;
	// end inline asm
	// begin inline asm
	nanosleep.u32 %r3000;
	// end inline asm
	// begin inline asm
	nanosleep.u32 %r3000;
	// end inline asm
	// begin inline asm
	nanosleep.u32 %r3000;
	// end inline asm
	// begin inline asm
	nanosleep.u32 %r3000;
	// end inline asm
	// begin inline asm
	nanosleep.u32 %r3000;
	// end inline asm
	// begin inline asm
	nanosleep.u32 %r3000;
	// end inline asm
	// begin inline asm
	nanosleep.u32 %r3000;
	// end inline asm
	// begin inline asm
	nanosleep.u32 %r3000;
	// end inline asm
	// begin inline asm
	nanosleep.u32 %r3000;
	// end inline asm
	// begin inline asm
	nanosleep.u32 %r3000;
	// end inline asm
	// begin inline asm
	nanosleep.u32 %r3000;
	// end inline asm
	// begin inline asm
	nanosleep.u32 %r3000;
	// end inline asm
	// begin inline asm
	nanosleep.u32 %r3000;
	// end inline asm
	// begin inline asm
	nanosleep.u32 %r3000;
	// end inline asm
	// begin inline asm
	nanosleep.u32 %r3000;
	// end inline asm
	// begin inline asm
	nanosleep.u32 %r3000;
	// end inline asm
	// begin inline asm
	nanosleep.u32 %r3000;
	// end inline asm
	// begin inline asm
	nanosleep.u32 %r3000;
	// end inline asm
	// begin inline asm
	nanosleep.u32 %r3000;
	// end inline asm
	// begin inline asm
	nanosleep.u32 %r3000;
	// end inline asm
	// begin inline asm
	nanosleep.u32 %r3000;
	// end inline asm
	// begin inline asm
	nanosleep.u32 %r3000;
	// end inline asm
	// begin inline asm
	nanosleep.u32 %r3000;
	// end inline asm
	// begin inline asm
	nanosleep.u32 %r3000;
	// end inline asm
	// begin inline asm
	nanosleep.u32 %r3000;
	// end inline asm
	// begin inline asm
	nanosleep.u32 %r3000;
	// end inline asm
	// begin inline asm
	nanosleep.u32 %r3000;
	// end inline asm
	// begin inline asm
	nanosleep.u32 %r3000;
	// end inline asm
	// begin inline asm
	nanosleep.u32 %r3000;
	// end inline asm
	// begin inline asm
	nanosleep.u32 %r3000;
	// end inline asm
	// begin inline asm
	nanosleep.u32 %r3000;
	// end inline asm
	// begin inline asm
	nanosleep.u32 %r3000;
	// end inline asm
	// begin inline asm
	nanosleep.u32 %r3000;
	// end inline asm
	// begin inline asm
	nanosleep.u32 %r3000;
	// end inline asm
	// begin inline asm
	nanosleep.u32 %r3000;
	// end inline asm
	// begin inline asm
	nanosleep.u32 %r3000;
	// end inline asm
	// begin inline asm
	nanosleep.u32 %r3000;
	// end inline asm
	// begin inline asm
	nanosleep.u32 %r3000;
	// end inline asm
	// begin inline asm
	nanosleep.u32 %r3000;
	// end inline asm
	// begin inline asm
	nanosleep.u32 %r3000;
	// end inline asm
	// begin inline asm
	nanosleep.u32 %r3000;
	// end inline asm
	// begin inline asm
	nanosleep.u32 %r3000;
	// end inline asm
	// begin inline asm
	nanosleep.u32 %r3000;
	// end inline asm
	// begin inline asm
	nanosleep.u32 %r3000;
	// end inline asm
	// begin inline asm
	nanosleep.u32 %r3000;
	// end inline asm
	// begin inline asm
	nanosleep.u32 %r3000;
	// end inline asm
	// begin inline asm
	nanosleep.u32 %r3000;
	// end inline asm
	// begin inline asm
	nanosleep.u32 %r3000;
	// end inline asm
	// begin inline asm
	nanosleep.u32 %r3000;
	// end inline asm
	// begin inline asm
	nanosleep.u32 %r3000;
	// end inline asm
	// begin inline asm
	nanosleep.u32 %r3000;
	// end inline asm
	// begin inline asm
	nanosleep.u32 %r3000;
	// end inline asm
	// begin inline asm
	nanosleep.u32 %r3000;
	// end inline asm
	// begin inline asm
	nanosleep.u32 %r3000;
	// end inline asm
	// begin inline asm
	nanosleep.u32 %r3000;
	// end inline asm
	// begin inline asm
	nanosleep.u32 %r3000;
	// end inline asm
	// begin inline asm
	nanosleep.u32 %r3000;
	// end inline asm
	// begin inline asm
	nanosleep.u32 %r3000;
	// end inline asm
	// begin inline asm
	nanosleep.u32 %r3000;
	// end inline asm
	// begin inline asm
	nanosleep.u32 %r3000;
	// end inline asm
	// begin inline asm
	nanosleep.u32 %r3000;
	// end inline asm
	// begin inline asm
	nanosleep.u32 %r3000;
	// end inline asm
	// begin inline asm
	nanosleep.u32 %r3000;
	// end inline asm
	// begin inline asm
	nanosleep.u32 %r3000;
	// end inline asm
	// begin inline asm
	nanosleep.u32 %r3000;
	// end inline asm
	// begin inline asm
	nanosleep.u32 %r3000;
	// end inline asm
	// begin inline asm
	nanosleep.u32 %r3000;
	// end inline asm
	// begin inline asm
	nanosleep.u32 %r3000;
	// end inline asm
	// begin inline asm
	nanosleep.u32 %r3000;
	// end inline asm
	// begin inline asm
	nanosleep.u32 %r3000;
	// end inline asm
	// begin inline asm
	nanosleep.u32 %r3000;
	// end inline asm
	// begin inline asm
	nanosleep.u32 %r3000;
	// end inline asm
	// begin inline asm
	nanosleep.u32 %r3000;
	// end inline asm
	// begin inline asm
	nanosleep.u32 %r3000;
	// end inline asm
	// begin inline asm
	nanosleep.u32 %r3000;
	// end inline asm
	// begin inline asm
	nanosleep.u32 %r3000;
	// end inline asm
	// begin inline asm
	nanosleep.u32 %r3000;
	// end inline asm
	// begin inline asm
	nanosleep.u32 %r3000;
	// end inline asm
	// begin inline asm
	nanosleep.u32 %r3000;
	// end inline asm
	// begin inline asm
	nanosleep.u32 %r3000;
	// end inline asm
	// begin inline asm
	nanosleep.u32 %r3000;
	// end inline asm
	// begin inline asm
	nanosleep.u32 %r3000;
	// end inline asm
	// begin inline asm
	nanosleep.u32 %r3000;
	// end inline asm
	// begin inline asm
	nanosleep.u32 %r3000;
	// end inline asm
	// begin inline asm
	nanosleep.u32 %r3000;
	// end inline asm
	// begin inline asm
	nanosleep.u32 %r3000;
	// end inline asm
	// begin inline asm
	nanosleep.u32 %r3000;
	// end inline asm
	// begin inline asm
	nanosleep.u32 %r3000;
	// end inline asm
	// begin inline asm
	nanosleep.u32 %r3000;
	// end inline asm
	// begin inline asm
	nanosleep.u32 %r3000;
	// end inline asm
	// begin inline asm
	nanosleep.u32 %r3000;
	// end inline asm
	// begin inline asm
	nanosleep.u32 %r3000;
	// end inline asm
	// begin inline asm
	nanosleep.u32 %r3000;
	// end inline asm
	// begin inline asm
	nanosleep.u32 %r3000;
	// end inline asm
	// begin inline asm
	nanosleep.u32 %r3000;
	// end inline asm
	// begin inline asm
	nanosleep.u32 %r3000;
	// end inline asm
	// begin inline asm
	nanosleep.u32 %r3000;
	// end inline asm
	// begin inline asm
	nanosleep.u32 %r3000;
	// end inline asm
	// begin inline asm
	nanosleep.u32 %r3000;
	// end inline asm
	// begin inline asm
	nanosleep.u32 %r3000;
	// end inline asm
	// begin inline asm
	nanosleep.u32 %r3000;
	// end inline asm
	// begin inline asm
	nanosleep.u32 %r3000;
	// end inline asm
	// begin inline asm
	nanosleep.u32 %r3000;
	// end inline asm
	// begin inline asm
	nanosleep.u32 %r3000;
	// end inline asm
	// begin inline asm
	nanosleep.u32 %r3000;
	// end inline asm
	// begin inline asm
	nanosleep.u32 %r3000;
	// end inline asm
	// begin inline asm
	nanosleep.u32 %r3000;
	// end inline asm
	// begin inline asm
	nanosleep.u32 %r3000;
	// end inline asm
	// begin inline asm
	nanosleep.u32 %r3000;
	// end inline asm
	// begin inline asm
	nanosleep.u32 %r3000;
	// end inline asm
	// begin inline asm
	nanosleep.u32 %r3000;
	// end inline asm
	// begin inline asm
	nanosleep.u32 %r3000;
	// end inline asm
	// begin inline asm
	nanosleep.u32 %r3000;
	// end inline asm
	// begin inline asm
	nanosleep.u32 %r3000;
	// end inline asm
	// begin inline asm
	nanosleep.u32 %r3000;
	// end inline asm
	// begin inline asm
	nanosleep.u32 %r3000;
	// end inline asm
	// begin inline asm
	nanosleep.u32 %r3000;
	// end inline asm
	// begin inline asm
	nanosleep.u32 %r3000;
	// end inline asm
	// begin inline asm
	nanosleep.u32 %r3000;
	// end inline asm
	// begin inline asm
	nanosleep.u32 %r3000;
	// end inline asm
	// begin inline asm
	nanosleep.u32 %r3000;
	// end inline asm
	// begin inline asm
	nanosleep.u32 %r3000;
	// end inline asm
	// begin inline asm
	nanosleep.u32 %r3000;
	// end inline asm
	// begin inline asm
	nanosleep.u32 %r3000;
	// end inline asm
	// begin inline asm
	nanosleep.u32 %r3000;
	// end inline asm
	// begin inline asm
	nanosleep.u32 %r3000;
	// end inline asm
	// begin inline asm
	nanosleep.u32 %r3000;
	// end inline asm
	// begin inline asm
	nanosleep.u32 %r3000;
	// end inline asm
	// begin inline asm
	nanosleep.u32 %r3000;
	// end inline asm
	// begin inline asm
	nanosleep.u32 %r3000;
	// end inline asm
	// begin inline asm
	nanosleep.u32 %r3000;
	// end inline asm
	// begin inline asm
	nanosleep.u32 %r3000;
	// end inline asm
	// begin inline asm
	nanosleep.u32 %r3000;
	// end inline asm
	// begin inline asm
	nanosleep.u32 %r3000;
	// end inline asm
	// begin inline asm
	nanosleep.u32 %r3000;
	// end inline asm
	// begin inline asm
	nanosleep.u32 %r3000;
	// end inline asm
	// begin inline asm
	nanosleep.u32 %r3000;
	// end inline asm
	// begin inline asm
	nanosleep.u32 %r3000;
	// end inline asm
	// begin inline asm
	nanosleep.u32 %r3000;
	// end inline asm
	// begin inline asm
	nanosleep.u32 %r3000;
	// end inline asm
	// begin inline asm
	nanosleep.u32 %r3000;
	// end inline asm
	// begin inline asm
	nanosleep.u32 %r3000;
	// end inline asm
	// begin inline asm
	nanosleep.u32 %r3000;
	// end inline asm
	// begin inline asm
	nanosleep.u32 %r3000;
	// end inline asm
	// begin inline asm
	nanosleep.u32 %r3000;
	// end inline asm
	// begin inline asm
	nanosleep.u32 %r3000;
	// end inline asm
	// begin inline asm
	nanosleep.u32 %r3000;
	// end inline asm
	// begin inline asm
	nanosleep.u32 %r3000;
	// end inline asm
	// begin inline asm
	nanosleep.u32 %r3000;
	// end inline asm
	// begin inline asm
	nanosleep.u32 %r3000;
	// end inline asm
	// begin inline asm
	nanosleep.u32 %r3000;
	// end inline asm
	// begin inline asm
	nanosleep.u32 %r3000;
	// end inline asm
	// begin inline asm
	nanosleep.u32 %r3000;
	// end inline asm
	// begin inline asm
	nanosleep.u32 %r3000;
	// end inline asm
	// begin inline asm
	nanosleep.u32 %r3000;
	// end inline asm
	// begin inline asm
	nanosleep.u32 %r3000;
	// end inline asm
	// begin inline asm
	nanosleep.u32 %r3000;
	// end inline asm
	// begin inline asm
	nanosleep.u32 %r3000;
	// end inline asm
	// begin inline asm
	nanosleep.u32 %r3000;
	// end inline asm
	// begin inline asm
	nanosleep.u32 %r3000;
	// end inline asm
	// begin inline asm
	nanosleep.u32 %r3000;
	// end inline asm
	// begin inline asm
	nanosleep.u32 %r3000;
	// end inline asm
	// begin inline asm
	nanosleep.u32 %r3000;
	// end inline asm
	// begin inline asm
	nanosleep.u32 %r3000;
	// end inline asm
	// begin inline asm
	nanosleep.u32 %r3000;
	// end inline asm
	// begin inline asm
	nanosleep.u32 %r3000;
	// end inline asm
	// begin inline asm
	nanosleep.u32 %r3000;
	// end inline asm
	// begin inline asm
	nanosleep.u32 %r3000;
	// end inline asm
	// begin inline asm
	nanosleep.u32 %r3000;
	// end inline asm
	// begin inline asm
	nanosleep.u32 %r3000;
	// end inline asm
	// begin inline asm
	nanosleep.u32 %r3000;
	// end inline asm
	// begin inline asm
	nanosleep.u32 %r3000;
	// end inline asm
	// begin inline asm
	nanosleep.u32 %r3000;
	// end inline asm
	// begin inline asm
	nanosleep.u32 %r3000;
	// end inline asm
	// begin inline asm
	nanosleep.u32 %r3000;
	// end inline asm
	// begin inline asm
	nanosleep.u32 %r3000;
	// end inline asm
	// begin inline asm
	nanosleep.u32 %r3000;
	// end inline asm
	// begin inline asm
	nanosleep.u32 %r3000;
	// end inline asm
	// begin inline asm
	nanosleep.u32 %r3000;
	// end inline asm
	// begin inline asm
	nanosleep.u32 %r3000;
	// end inline asm
	// begin inline asm
	nanosleep.u32 %r3000;
	// end inline asm
	// begin inline asm
	nanosleep.u32 %r3000;
	// end inline asm
	// begin inline asm
	nanosleep.u32 %r3000;
	// end inline asm
	// begin inline asm
	nanosleep.u32 %r3000;
	// end inline asm
	// begin inline asm
	nanosleep.u32 %r3000;
	// end inline asm
	// begin inline asm
	nanosleep.u32 %r3000;
	// end inline asm
	// begin inline asm
	nanosleep.u32 %r3000;
	// end inline asm
	// begin inline asm
	nanosleep.u32 %r3000;
	// end inline asm
	// begin inline asm
	nanosleep.u32 %r3000;
	// end inline asm
	// begin inline asm
	nanosleep.u32 %r3000;
	// end inline asm
	// begin inline asm
	nanosleep.u32 %r3000;
	// end inline asm
	// begin inline asm
	nanosleep.u32 %r3000;
	// end inline asm
	// begin inline asm
	nanosleep.u32 %r3000;
	// end inline asm
	// begin inline asm
	nanosleep.u32 %r3000;
	// end inline asm
	// begin inline asm
	nanosleep.u32 %r3000;
	// end inline asm
	// begin inline asm
	nanosleep.u32 %r3000;
	// end inline asm
	// begin inline asm
	nanosleep.u32 %r3000;
	// end inline asm
	// begin inline asm
	nanosleep.u32 %r3000;
	// end inline asm
	// begin inline asm
	nanosleep.u32 %r3000;
	// end inline asm
	// begin inline asm
	nanosleep.u32 %r3000;
	// end inline asm
	// begin inline asm
	nanosleep.u32 %r3000;
	// end inline asm
	// begin inline asm
	nanosleep.u32 %r3000;
	// end inline asm
	// begin inline asm
	nanosleep.u32 %r3000;
	// end inline asm
	// begin inline asm
	nanosleep.u32 %r3000;
	// end inline asm
	// begin inline asm
	nanosleep.u32 %r3000;
	// end inline asm
	// begin inline asm
	nanosleep.u32 %r3000;
	// end inline asm
	// begin inline asm
	nanosleep.u32 %r3000;
	// end inline asm
	// begin inline asm
	nanosleep.u32 %r3000;
	// end inline asm
	// begin inline asm
	nanosleep.u32 %r3000;
	// end inline asm
	// begin inline asm
	nanosleep.u32 %r3000;
	// end inline asm
	// begin inline asm
	nanosleep.u32 %r3000;
	// end inline asm
	// begin inline asm
	nanosleep.u32 %r3000;
	// end inline asm
	// begin inline asm
	nanosleep.u32 %r3000;
	// end inline asm
	// begin inline asm
	nanosleep.u32 %r3000;
	// end inline asm
	// begin inline asm
	nanosleep.u32 %r3000;
	// end inline asm
	// begin inline asm
	nanosleep.u32 %r3000;
	// end inline asm
	// begin inline asm
	nanosleep.u32 %r3000;
	// end inline asm
	// begin inline asm
	nanosleep.u32 %r3000;
	// end inline asm
	// begin inline asm
	nanosleep.u32 %r3000;
	// end inline asm
	// begin inline asm
	nanosleep.u32 %r3000;
	// end inline asm
	// begin inline asm
	nanosleep.u32 %r3000;
	// end inline asm
	// begin inline asm
	nanosleep.u32 %r3000;
	// end inline asm
	// begin inline asm
	nanosleep.u32 %r3000;
	// end inline asm
	// begin inline asm
	nanosleep.u32 %r3000;
	// end inline asm
	// begin inline asm
	nanosleep.u32 %r3000;
	// end inline asm
	// begin inline asm
	nanosleep.u32 %r3000;
	// end inline asm
	// begin inline asm
	nanosleep.u32 %r3000;
	// end inline asm
	// begin inline asm
	nanosleep.u32 %r3000;
	// end inline asm
	// begin inline asm
	nanosleep.u32 %r3000;
	// end inline asm
	// begin inline asm
	nanosleep.u32 %r3000;
	// end inline asm
	// begin inline asm
	nanosleep.u32 %r3000;
	// end inline asm
	// begin inline asm
	nanosleep.u32 %r3000;
	// end inline asm
	// begin inline asm
	nanosleep.u32 %r3000;
	// end inline asm
	// begin inline asm
	nanosleep.u32 %r3000;
	// end inline asm
	// begin inline asm
	nanosleep.u32 %r3000;
	// end inline asm
	// begin inline asm
	nanosleep.u32 %r3000;
	// end inline asm
	// begin inline asm
	nanosleep.u32 %r3000;
	// end inline asm
	// begin inline asm
	nanosleep.u32 %r3000;
	// end inline asm
	// begin inline asm
	nanosleep.u32 %r3000;
	// end inline asm
	// begin inline asm
	nanosleep.u32 %r3000;
	// end inline asm
	// begin inline asm
	nanosleep.u32 %r3000;
	// end inline asm
	// begin inline asm
	nanosleep.u32 %r3000;
	// end inline asm
	// begin inline asm
	nanosleep.u32 %r3000;
	// end inline asm
	// begin inline asm
	nanosleep.u32 %r3000;
	// end inline asm
	// begin inline asm
	nanosleep.u32 %r3000;
	// end inline asm
	// begin inline asm
	nanosleep.u32 %r3000;
	// end inline asm
	// begin inline asm
	nanosleep.u32 %r3000;
	// end inline asm
	// begin inline asm
	nanosleep.u32 %r3000;
	// end inline asm
	// begin inline asm
	nanosleep.u32 %r3000;
	// end inline asm
	// begin inline asm
	nanosleep.u32 %r3000;
	// end inline asm
	// begin inline asm
	nanosleep.u32 %r3000;
	// end inline asm
	// begin inline asm
	nanosleep.u32 %r3000;
	// end inline asm
	// begin inline asm
	nanosleep.u32 %r3000;
	// end inline asm
	// begin inline asm
	nanosleep.u32 %r3000;
	// end inline asm
	// begin inline asm
	nanosleep.u32 %r3000;
	// end inline asm
	// begin inline asm
	nanosleep.u32 %r3000;
	// end inline asm
	// begin inline asm
	nanosleep.u32 %r3000;
	// end inline asm
	// begin inline asm
	nanosleep.u32 %r3000;
	// end inline asm
	// begin inline asm
	nanosleep.u32 %r3000;
	// end inline asm
	// begin inline asm
	nanosleep.u32 %r3000;
	// end inline asm
	// begin inline asm
	nanosleep.u32 %r3000;
	// end inline asm
	// begin inline asm
	nanosleep.u32 %r3000;
	// end inline asm
	// begin inline asm
	nanosleep.u32 %r3000;
	// end inline asm
	// begin inline asm
	nanosleep.u32 %r3000;
	// end inline asm
	// begin inline asm
	nanosleep.u32 %r3000;
	// end inline asm
	// begin inline asm
	nanosleep.u32 %r3000;
	// end inline asm
	// begin inline asm
	nanosleep.u32 %r3000;
	// end inline asm
	// begin inline asm
	nanosleep.u32 %r3000;
	// end inline asm
	// begin inline asm
	nanosleep.u32 %r3000;
	// end inline asm
	// begin inline asm
	nanosleep.u32 %r3000;
	// end inline asm
	// begin inline asm
	nanosleep.u32 %r3000;
	// end inline asm
	// begin inline asm
	nanosleep.u32 %r3000;
	// end inline asm
	// begin inline asm
	nanosleep.u32 %r3000;
	// end inline asm
	// begin inline asm
	nanosleep.u32 %r3000;
	// end inline asm
	// begin inline asm
	nanosleep.u32 %r3000;
	// end inline asm
	// begin inline asm
	nanosleep.u32 %r3000;
	// end inline asm
	// begin inline asm
	nanosleep.u32 %r3000;
	// end inline asm
	// begin inline asm
	nanosleep.u32 %r3000;
	// end inline asm
	// begin inline asm
	nanosleep.u32 %r3000;
	// end inline asm
	// begin inline asm
	nanosleep.u32 %r3000;
	// end inline asm
	// begin inline asm
	nanosleep.u32 %r3000;
	// end inline asm
	// begin inline asm
	nanosleep.u32 %r3000;
	// end inline asm
	// begin inline asm
	nanosleep.u32 %r3000;
	// end inline asm
	// begin inline asm
	nanosleep.u32 %r3000;
	// end inline asm
	// begin inline asm
	nanosleep.u32 %r3000;
	// end inline asm
	// begin inline asm
	nanosleep.u32 %r3000;
	// end inline asm
	// begin inline asm
	nanosleep.u32 %r3000;
	// end inline asm
	// begin inline asm
	nanosleep.u32 %r3000;
	// end inline asm
	// begin inline asm
	nanosleep.u32 %r3000;
	// end inline asm
	// begin inline asm
	nanosleep.u32 %r3000;
	// end inline asm
	// begin inline asm
	nanosleep.u32 %r3000;
	// end inline asm
	// begin inline asm
	nanosleep.u32 %r3000;
	// end inline asm
	// begin inline asm
	nanosleep.u32 %r3000;
	// end inline asm
	// begin inline asm
	nanosleep.u32 %r3000;
	// end inline asm
	// begin inline asm
	nanosleep.u32 %r3000;
	// end inline asm
	// begin inline asm
	nanosleep.u32 %r3000;
	// end inline asm
	// begin inline asm
	nanosleep.u32 %r3000;
	// end inline asm
	// begin inline asm
	nanosleep.u32 %r3000;
	// end inline asm
	// begin inline asm
	nanosleep.u32 %r3000;
	// end inline asm
	// begin inline asm
	nanosleep.u32 %r3000;
	// end inline asm
	// begin inline asm
	nanosleep.u32 %r3000;
	// end inline asm
	// begin inline asm
	nanosleep.u32 %r3000;
	// end inline asm
	// begin inline asm
	nanosleep.u32 %r3000;
	// end inline asm
	// begin inline asm
	nanosleep.u32 %r3000;
	// end inline asm
	// begin inline asm
	nanosleep.u32 %r3000;
	// end inline asm
	// begin inline asm
	nanosleep.u32 %r3000;
	// end inline asm
	// begin inline asm
	nanosleep.u32 %r3000;
	// end inline asm
	// begin inline asm
	nanosleep.u32 %r3000;
	// end inline asm
	// begin inline asm
	nanosleep.u32 %r3000;
	// end inline asm
	// begin inline asm
	nanosleep.u32 %r3000;
	// end inline asm
	// begin inline asm
	nanosleep.u32 %r3000;
	// end inline asm
	// begin inline asm
	nanosleep.u32 %r3000;
	// end inline asm
	// begin inline asm
	nanosleep.u32 %r3000;
	// end inline asm
	// begin inline asm
	nanosleep.u32 %r3000;
	// end inline asm
	// begin inline asm
	nanosleep.u32 %r3000;
	// end inline asm
	// begin inline asm
	nanosleep.u32 %r3000;
	// end inline asm
	// begin inline asm
	nanosleep.u32 %r3000;
	// end inline asm
	// begin inline asm
	nanosleep.u32 %r3000;
	// end inline asm
	// begin inline asm
	nanosleep.u32 %r3000;
	// end inline asm
	// begin inline asm
	nanosleep.u32 %r3000;
	// end inline asm
	// begin inline asm
	nanosleep.u32 %r3000;
	// end inline asm
	// begin inline asm
	nanosleep.u32 %r3000;
	// end inline asm
	// begin inline asm
	nanosleep.u32 %r3000;
	// end inline asm
	// begin inline asm
	nanosleep.u32 %r3000;
	// end inline asm
	// begin inline asm
	nanosleep.u32 %r3000;
	// end inline asm
	// begin inline asm
	nanosleep.u32 %r3000;
	// end inline asm
	// begin inline asm
	nanosleep.u32 %r3000;
	// end inline asm
	// begin inline asm
	nanosleep.u32 %r3000;
	// end inline asm
	// begin inline asm
	nanosleep.u32 %r3000;
	// end inline asm
	// begin inline asm
	nanosleep.u32 %r3000;
	// end inline asm
	// begin inline asm
	nanosleep.u32 %r3000;
	// end inline asm
	// begin inline asm
	nanosleep.u32 %r3000;
	// end inline asm
	// begin inline asm
	nanosleep.u32 %r3000;
	// end inline asm
	// begin inline asm
	nanosleep.u32 %r3000;
	// end inline asm
	// begin inline asm
	nanosleep.u32 %r3000;
	// end inline asm
	// begin inline asm
	nanosleep.u32 %r3000;
	// end inline asm
	// begin inline asm
	nanosleep.u32 %r3000;
	// end inline asm
	// begin inline asm
	nanosleep.u32 %r3000;
	// end inline asm
	// begin inline asm
	nanosleep.u32 %r3000;
	// end inline asm
	// begin inline asm
	nanosleep.u32 %r3000;
	// end inline asm
	// begin inline asm
	nanosleep.u32 %r3000;
	// end inline asm
	// begin inline asm
	nanosleep.u32 %r3000;
	// end inline asm
	// begin inline asm
	nanosleep.u32 %r3000;
	// end inline asm
	// begin inline asm
	nanosleep.u32 %r3000;
	// end inline asm
	// begin inline asm
	nanosleep.u32 %r3000;
	// end inline asm
	// begin inline asm
	nanosleep.u32 %r3000;
	// end inline asm
	// begin inline asm
	nanosleep.u32 %r3000;
	// end inline asm
	// begin inline asm
	nanosleep.u32 %r3000;
	// end inline asm
	// begin inline asm
	nanosleep.u32 %r3000;
	// end inline asm
	// begin inline asm
	nanosleep.u32 %r3000;
	// end inline asm
	// begin inline asm
	nanosleep.u32 %r3000;
	// end inline asm
	// begin inline asm
	nanosleep.u32 %r3000;
	// end inline asm
	// begin inline asm
	nanosleep.u32 %r3000;
	// end inline asm
	// begin inline asm
	nanosleep.u32 %r3000;
	// end inline asm
	// begin inline asm
	nanosleep.u32 %r3000;
	// end inline asm
	// begin inline asm
	nanosleep.u32 %r3000;
	// end inline asm
	// begin inline asm
	nanosleep.u32 %r3000;
	// end inline asm
	// begin inline asm
	nanosleep.u32 %r3000;
	// end inline asm
	// begin inline asm
	nanosleep.u32 %r3000;
	// end inline asm
	// begin inline asm
	nanosleep.u32 %r3000;
	// end inline asm
	// begin inline asm
	nanosleep.u32 %r3000;
	// end inline asm
	// begin inline asm
	nanosleep.u32 %r3000;
	// end inline asm
	// begin inline asm
	nanosleep.u32 %r3000;
	// end inline asm
	// begin inline asm
	nanosleep.u32 %r3000;
	// end inline asm
	// begin inline asm
	nanosleep.u32 %r3000;
	// end inline asm
	// begin inline asm
	nanosleep.u32 %r3000;
	// end inline asm
	// begin inline asm
	nanosleep.u32 %r3000;
	// end inline asm
	// begin inline asm
	nanosleep.u32 %r3000;
	// end inline asm
	// begin inline asm
	nanosleep.u32 %r3000;
	// end inline asm
	// begin inline asm
	nanosleep.u32 %r3000;
	// end inline asm
	// begin inline asm
	nanosleep.u32 %r3000;
	// end inline asm
	// begin inline asm
	nanosleep.u32 %r3000;
	// end inline asm
	// begin inline asm
	nanosleep.u32 %r3000;
	// end inline asm
	// begin inline asm
	nanosleep.u32 %r3000;
	// end inline asm
	// begin inline asm
	nanosleep.u32 %r3000;
	// end inline asm
	// begin inline asm
	nanosleep.u32 %r3000;
	// end inline asm
	// begin inline asm
	nanosleep.u32 %r3000;
	// end inline asm
	// begin inline asm
	nanosleep.u32 %r3000;
	// end inline asm
	// begin inline asm
	nanosleep.u32 %r3000;
	// end inline asm
	// begin inline asm
	nanosleep.u32 %r3000;
	// end inline asm
	// begin inline asm
	nanosleep.u32 %r3000;
	// end inline asm
	// begin inline asm
	nanosleep.u32 %r3000;
	// end inline asm
	// begin inline asm
	nanosleep.u32 %r3000;
	// end inline asm
	// begin inline asm
	nanosleep.u32 %r3000;
	// end inline asm
	// begin inline asm
	nanosleep.u32 %r3000;
	// end inline asm
	// begin inline asm
	nanosleep.u32 %r3000;
	// end inline asm
	// begin inline asm
	nanosleep.u32 %r3000;
	// end inline asm
	// begin inline asm
	nanosleep.u32 %r3000;
	// end inline asm
	// begin inline asm
	nanosleep.u32 %r3000;
	// end inline asm
	// begin inline asm
	nanosleep.u32 %r3000;
	// end inline asm
	// begin inline asm
	nanosleep.u32 %r3000;
	// end inline asm
	// begin inline asm
	nanosleep.u32 %r3000;
	// end inline asm
	// begin inline asm
	nanosleep.u32 %r3000;
	// end inline asm
	// begin inline asm
	nanosleep.u32 %r3000;
	// end inline asm
	// begin inline asm
	nanosleep.u32 %r3000;
	// end inline asm
	// begin inline asm
	nanosleep.u32 %r3000;
	// end inline asm
	// begin inline asm
	nanosleep.u32 %r3000;
	// end inline asm
	// begin inline asm
	nanosleep.u32 %r3000;
	// end inline asm
	// begin inline asm
	nanosleep.u32 %r3000;
	// end inline asm
	// begin inline asm
	nanosleep.u32 %r3000;
	// end inline asm
	// begin inline asm
	nanosleep.u32 %r3000;
	// end inline asm
	// begin inline asm
	nanosleep.u32 %r3000;
	// end inline asm
	// begin inline asm
	nanosleep.u32 %r3000;
	// end inline asm
	// begin inline asm
	nanosleep.u32 %r3000;
	// end inline asm
	// begin inline asm
	nanosleep.u32 %r3000;
	// end inline asm
	// begin inline asm
	nanosleep.u32 %r3000;
	// end inline asm
	// begin inline asm
	nanosleep.u32 %r3000;
	// end inline asm
	// begin inline asm
	nanosleep.u32 %r3000;
	// end inline asm
	// begin inline asm
	nanosleep.u32 %r3000;
	// end inline asm
	// begin inline asm
	nanosleep.u32 %r3000;
	// end inline asm
	// begin inline asm
	nanosleep.u32 %r3000;
	// end inline asm
	// begin inline asm
	nanosleep.u32 %r3000;
	// end inline asm
	// begin inline asm
	nanosleep.u32 %r3000;
	// end inline asm
	// begin inline asm
	nanosleep.u32 %r3000;
	// end inline asm
	// begin inline asm
	nanosleep.u32 %r3000;
	// end inline asm
	// begin inline asm
	nanosleep.u32 %r3000;
	// end inline asm
	// begin inline asm
	nanosleep.u32 %r3000;
	// end inline asm
	// begin inline asm
	nanosleep.u32 %r3000;
	// end inline asm
	// begin inline asm
	nanosleep.u32 %r3000;
	// end inline asm
	// begin inline asm
	nanosleep.u32 %r3000;
	// end inline asm
	// begin inline asm
	nanosleep.u32 %r3000;
	// end inline asm
	// begin inline asm
	nanosleep.u32 %r3000;
	// end inline asm
	// begin inline asm
	nanosleep.u32 %r3000;
	// end inline asm
	// begin inline asm
	nanosleep.u32 %r3000;
	// end inline asm
	// begin inline asm
	nanosleep.u32 %r3000;
	// end inline asm
	// begin inline asm
	nanosleep.u32 %r3000;
	// end inline asm
	// begin inline asm
	nanosleep.u32 %r3000;
	// end inline asm
	// begin inline asm
	nanosleep.u32 %r3000;
	// end inline asm
	// begin inline asm
	nanosleep.u32 %r3000;
	// end inline asm
	// begin inline asm
	nanosleep.u32 %r3000;
	// end inline asm
	// begin inline asm
	nanosleep.u32 %r3000;
	// end inline asm
	// begin inline asm
	nanosleep.u32 %r3000;
	// end inline asm
	// begin inline asm
	nanosleep.u32 %r3000;
	// end inline asm
	// begin inline asm
	nanosleep.u32 %r3000;
	// end inline asm
	// begin inline asm
	nanosleep.u32 %r3000;
	// end inline asm
	// begin inline asm
	nanosleep.u32 %r3000;
	// end inline asm
	// begin inline asm
	nanosleep.u32 %r3000;
	// end inline asm
	// begin inline asm
	nanosleep.u32 %r3000;
	// end inline asm
	// begin inline asm
	nanosleep.u32 %r3000;
	// end inline asm
	// begin inline asm
	nanosleep.u32 %r3000;
	// end inline asm
	// begin inline asm
	nanosleep.u32 %r3000;
	// end inline asm
	// begin inline asm
	nanosleep.u32 %r3000;
	// end inline asm
	// begin inline asm
	nanosleep.u32 %r3000;
	// end inline asm
	// begin inline asm
	nanosleep.u32 %r3000;
	// end inline asm
	// begin inline asm
	nanosleep.u32 %r3000;
	// end inline asm
	// begin inline asm
	nanosleep.u32 %r3000;
	// end inline asm
	// begin inline asm
	nanosleep.u32 %r3000;
	// end inline asm
	// begin inline asm
	nanosleep.u32 %r3000;
	// end inline asm
	// begin inline asm
	nanosleep.u32 %r3000;
	// end inline asm
	// begin inline asm
	nanosleep.u32 %r3000;
	// end inline asm
	// begin inline asm
	nanosleep.u32 %r3000;
	// end inline asm
	// begin inline asm
	nanosleep.u32 %r3000;
	// end inline asm
	// begin inline asm
	nanosleep.u32 %r3000;
	// end inline asm
	// begin inline asm
	nanosleep.u32 %r3000;
	// end inline asm
	// begin inline asm
	nanosleep.u32 %r3000;
	// end inline asm
	// begin inline asm
	nanosleep.u32 %r3000;
	// end inline asm
	// begin inline asm
	nanosleep.u32 %r3000;
	// end inline asm
	// begin inline asm
	nanosleep.u32 %r3000;
	// end inline asm
	// begin inline asm
	nanosleep.u32 %r3000;
	// end inline asm
	// begin inline asm
	nanosleep.u32 %r3000;
	// end inline asm
	// begin inline asm
	nanosleep.u32 %r3000;
	// end inline asm
	// begin inline asm
	nanosleep.u32 %r3000;
	// end inline asm
	// begin inline asm
	nanosleep.u32 %r3000;
	// end inline asm
	// begin inline asm
	nanosleep.u32 %r3000;
	// end inline asm
	// begin inline asm
	nanosleep.u32 %r3000;
	// end inline asm
	// begin inline asm
	nanosleep.u32 %r3000;
	// end inline asm
	// begin inline asm
	nanosleep.u32 %r3000;
	// end inline asm
	// begin inline asm
	nanosleep.u32 %r3000;
	// end inline asm
	// begin inline asm
	nanosleep.u32 %r3000;
	// end inline asm
	// begin inline asm
	nanosleep.u32 %r3000;
	// end inline asm
	// begin inline asm
	nanosleep.u32 %r3000;
	// end inline asm
	// begin inline asm
	nanosleep.u32 %r3000;
	// end inline asm
	// begin inline asm
	nanosleep.u32 %r3000;
	// end inline asm
	// begin inline asm
	nanosleep.u32 %r3000;
	// end inline asm
	// begin inline asm
	nanosleep.u32 %r3000;
	// end inline asm
	// begin inline asm
	nanosleep.u32 %r3000;
	// end inline asm
	// begin inline asm
	nanosleep.u32 %r3000;
	// end inline asm
	// begin inline asm
	nanosleep.u32 %r3000;
	// end inline asm
	// begin inline asm
	nanosleep.u32 %r3000;
	// end inline asm
	// begin inline asm
	nanosleep.u32 %r3000;
	// end inline asm
	// begin inline asm
	nanosleep.u32 %r3000;
	// end inline asm
	// begin inline asm
	nanosleep.u32 %r3000;
	// end inline asm
	// begin inline asm
	nanosleep.u32 %r3000;
	// end inline asm
	// begin inline asm
	nanosleep.u32 %r3000;
	// end inline asm
	// begin inline asm
	nanosleep.u32 %r3000;
	// end inline asm
	// begin inline asm
	nanosleep.u32 %r3000;
	// end inline asm
	// begin inline asm
	nanosleep.u32 %r3000;
	// end inline asm
	// begin inline asm
	nanosleep.u32 %r3000;
	// end inline asm
	// begin inline asm
	nanosleep.u32 %r3000;
	// end inline asm
	// begin inline asm
	nanosleep.u32 %r3000;
	// end inline asm
	// begin inline asm
	nanosleep.u32 %r3000;
	// end inline asm
	// begin inline asm
	nanosleep.u32 %r3000;
	// end inline asm
	// begin inline asm
	nanosleep.u32 %r3000;
	// end inline asm
	// begin inline asm
	nanosleep.u32 %r3000;
	// end inline asm
	// begin inline asm
	nanosleep.u32 %r3000;
	// end inline asm
	// begin inline asm
	nanosleep.u32 %r3000;
	// end inline asm
	// begin inline asm
	nanosleep.u32 %r3000;
	// end inline asm
	// begin inline asm
	nanosleep.u32 %r3000;
	// end inline asm
	// begin inline asm
	nanosleep.u32 %r3000;
	// end inline asm
	// begin inline asm
	nanosleep.u32 %r3000;
	// end inline asm
	// begin inline asm
	nanosleep.u32 %r3000;
	// end inline asm
	// begin inline asm
	nanosleep.u32 %r3000;
	// end inline asm
	// begin inline asm
	nanosleep.u32 %r3000;
	// end inline asm
	// begin inline asm
	nanosleep.u32 %r3000;
	// end inline asm
	// begin inline asm
	nanosleep.u32 %r3000;
	// end inline asm
	// begin inline asm
	nanosleep.u32 %r3000;
	// end inline asm
	// begin inline asm
	nanosleep.u32 %r3000;
	// end inline asm
	// begin inline asm
	nanosleep.u32 %r3000;
	// end inline asm
	// begin inline asm
	nanosleep.u32 %r3000;
	// end inline asm
	// begin inline asm
	nanosleep.u32 %r3000;
	// end inline asm
	// begin inline asm
	nanosleep.u32 %r3000;
	// end inline asm
	// begin inline asm
	nanosleep.u32 %r3000;
	// end inline asm
	// begin inline asm
	nanosleep.u32 %r3000;
	// end inline asm
	// begin inline asm
	nanosleep.u32 %r3000;
	// end inline asm
	// begin inline asm
	nanosleep.u32 %r3000;
	// end inline asm
	// begin inline asm
	nanosleep.u32 %r3000;
	// end inline asm
	// begin inline asm
	nanosleep.u32 %r3000;
	// end inline asm
	// begin inline asm
	nanosleep.u32 %r3000;
	// end inline asm
	// begin inline asm
	nanosleep.u32 %r3000;
	// end inline asm
	// begin inline asm
	nanosleep.u32 %r3000;
	// end inline asm
	// begin inline asm
	nanosleep.u32 %r3000;
	// end inline asm
	// begin inline asm
	nanosleep.u32 %r3000;
	// end inline asm
	// begin inline asm
	nanosleep.u32 %r3000;
	// end inline asm
	// begin inline asm
	nanosleep.u32 %r3000;
	// end inline asm
	// begin inline asm
	nanosleep.u32 %r3000;
	// end inline asm
	// begin inline asm
	nanosleep.u32 %r3000;
	// end inline asm
	// begin inline asm
	nanosleep.u32 %r3000;
	// end inline asm
	// begin inline asm
	nanosleep.u32 %r3000;
	// end inline asm
	// begin inline asm
	nanosleep.u32 %r3000;
	// end inline asm
	// begin inline asm
	nanosleep.u32 %r3000;
	// end inline asm
	// begin inline asm
	nanosleep.u32 %r3000;
	// end inline asm
	// begin inline asm
	nanosleep.u32 %r3000;
	// end inline asm
	// begin inline asm
	nanosleep.u32 %r3000;
	// end inline asm
	// begin inline asm
	nanosleep.u32 %r3000;
	// end inline asm
	// begin inline asm
	nanosleep.u32 %r3000;
	// end inline asm
	// begin inline asm
	nanosleep.u32 %r3000;
	// end inline asm
	// begin inline asm
	nanosleep.u32 %r3000;
	// end inline asm
	// begin inline asm
	nanosleep.u32 %r3000;
	// end inline asm
	// begin inline asm
	nanosleep.u32 %r3000;
	// end inline asm
	// begin inline asm
	nanosleep.u32 %r3000;
	// end inline asm
	// begin inline asm
	nanosleep.u32 %r3000;
	// end inline asm
	// begin inline asm
	nanosleep.u32 %r3000;
	// end inline asm
	// begin inline asm
	nanosleep.u32 %r3000;
	// end inline asm
	// begin inline asm
	nanosleep.u32 %r3000;
	// end inline asm
	// begin inline asm
	nanosleep.u32 %r3000;
	// end inline asm
	// begin inline asm
	nanosleep.u32 %r3000;
	// end inline asm
	// begin inline asm
	nanosleep.u32 %r3000;
	// end inline asm
	// begin inline asm
	nanosleep.u32 %r3000;
	// end inline asm
	// begin inline asm
	nanosleep.u32 %r3000;
	// end inline asm
	// begin inline asm
	nanosleep.u32 %r3000;
	// end inline asm
	// begin inline asm
	nanosleep.u32 %r3000;
	// end inline asm
	// begin inline asm
	nanosleep.u32 %r3000;
	// end inline asm
	// begin inline asm
	nanosleep.u32 %r3000;
	// end inline asm
	// begin inline asm
	nanosleep.u32 %r3000;
	// end inline asm
	// begin inline asm
	nanosleep.u32 %r3000;
	// end inline asm
	// begin inline asm
	nanosleep.u32 %r3000;
	// end inline asm
	// begin inline asm
	nanosleep.u32 %r3000;
	// end inline asm
	// begin inline asm
	nanosleep.u32 %r3000;
	// end inline asm
	// begin inline asm
	nanosleep.u32 %r3000;
	// end inline asm
	// begin inline asm
	nanosleep.u32 %r3000;
	// end inline asm
	// begin inline asm
	nanosleep.u32 %r3000;
	// end inline asm
	// begin inline asm
	nanosleep.u32 %r3000;
	// end inline asm
	// begin inline asm
	nanosleep.u32 %r3000;
	// end inline asm
	// begin inline asm
	nanosleep.u32 %r3000;
	// end inline asm
	// begin inline asm
	nanosleep.u32 %r3000;
	// end inline asm
	// begin inline asm
	nanosleep.u32 %r3000;
	// end inline asm
	// begin inline asm
	nanosleep.u32 %r3000;
	// end inline asm
	// begin inline asm
	nanosleep.u32 %r3000;
	// end inline asm
	// begin inline asm
	nanosleep.u32 %r3000;
	// end inline asm
	// begin inline asm
	nanosleep.u32 %r3000;
	// end inline asm
	// begin inline asm
	nanosleep.u32 %r3000;
	// end inline asm
	// begin inline asm
	nanosleep.u32 %r3000;
	// end inline asm
	// begin inline asm
	nanosleep.u32 %r3000;
	// end inline asm
	// begin inline asm
	nanosleep.u32 %r3000;
	// end inline asm
	// begin inline asm
	nanosleep.u32 %r3000;
	// end inline asm
	// begin inline asm
	nanosleep.u32 %r3000;
	// end inline asm
	// begin inline asm
	nanosleep.u32 %r3000;
	// end inline asm
	// begin inline asm
	nanosleep.u32 %r3000;
	// end inline asm
	// begin inline asm
	nanosleep.u32 %r3000;
	// end inline asm
	// begin inline asm
	nanosleep.u32 %r3000;
	// end inline asm
	// begin inline asm
	nanosleep.u32 %r3000;
	// end inline asm
	// begin inline asm
	nanosleep.u32 %r3000;
	// end inline asm
	// begin inline asm
	nanosleep.u32 %r3000;
	// end inline asm
	// begin inline asm
	nanosleep.u32 %r3000;
	// end inline asm
	// begin inline asm
	nanosleep.u32 %r3000;
	// end inline asm
	// begin inline asm
	nanosleep.u32 %r3000;
	// end inline asm
	// begin inline asm
	nanosleep.u32 %r3000;
	// end inline asm
	// begin inline asm
	nanosleep.u32 %r3000;
	// end inline asm
	// begin inline asm
	nanosleep.u32 %r3000;
	// end inline asm
	// begin inline asm
	nanosleep.u32 %r3000;
	// end inline asm
	// begin inline asm
	nanosleep.u32 %r3000;
	// end inline asm
	// begin inline asm
	nanosleep.u32 %r3000;
	// end inline asm
	// begin inline asm
	nanosleep.u32 %r3000;
	// end inline asm
	// begin inline asm
	nanosleep.u32 %r3000;
	// end inline asm
	// begin inline asm
	nanosleep.u32 %r3000;
	// end inline asm
	// begin inline asm
	nanosleep.u32 %r3000;
	// end inline asm
	// begin inline asm
	nanosleep.u32 %r3000;
	// end inline asm
	// begin inline asm
	nanosleep.u32 %r3000;
	// end inline asm
	// begin inline asm
	nanosleep.u32 %r3000;
	// end inline asm
	// begin inline asm
	nanosleep.u32 %r3000;
	// end inline asm
	// begin inline asm
	nanosleep.u32 %r3000;
	// end inline asm
	// begin inline asm
	nanosleep.u32 %r3000;
	// end inline asm
	// begin inline asm
	nanosleep.u32 %r3000;
	// end inline asm
	// begin inline asm
	nanosleep.u32 %r3000;
	// end inline asm
	// begin inline asm
	nanosleep.u32 %r3000;
	// end inline asm
	// begin inline asm
	nanosleep.u32 %r3000;
	// end inline asm
	// begin inline asm
	nanosleep.u32 %r3000;
	// end inline asm
	// begin inline asm
	nanosleep.u32 %r3000;
	// end inline asm
	// begin inline asm
	nanosleep.u32 %r3000;
	// end inline asm
	// begin inline asm
	nanosleep.u32 %r3000;
	// end inline asm
	// begin inline asm
	nanosleep.u32 %r3000;
	// end inline asm
	// begin inline asm
	nanosleep.u32 %r3000;
	// end inline asm
	// begin inline asm
	nanosleep.u32 %r3000;
	// end inline asm
	// begin inline asm
	nanosleep.u32 %r3000;
	// end inline asm
	// begin inline asm
	nanosleep.u32 %r3000;
	// end inline asm
	// begin inline asm
	nanosleep.u32 %r3000;
	// end inline asm
	// begin inline asm
	nanosleep.u32 %r3000;
	// end inline asm
	// begin inline asm
	nanosleep.u32 %r3000;
	// end inline asm
	// begin inline asm
	nanosleep.u32 %r3000;
	// end inline asm
	// begin inline asm
	nanosleep.u32 %r3000;
	// end inline asm
	// begin inline asm
	nanosleep.u32 %r3000;
	// end inline asm
	// begin inline asm
	nanosleep.u32 %r3000;
	// end inline asm
	// begin inline asm
	nanosleep.u32 %r3000;
	// end inline asm
	// begin inline asm
	nanosleep.u32 %r3000;
	// end inline asm
	// begin inline asm
	nanosleep.u32 %r3000;
	// end inline asm
	// begin inline asm
	nanosleep.u32 %r3000;
	// end inline asm
	// begin inline asm
	nanosleep.u32 %r3000;
	// end inline asm
	// begin inline asm
	nanosleep.u32 %r3000;
	// end inline asm
	// begin inline asm
	nanosleep.u32 %r3000;
	// end inline asm
	// begin inline asm
	nanosleep.u32 %r3000;
	// end inline asm
	// begin inline asm
	nanosleep.u32 %r3000;
	// end inline asm
	// begin inline asm
	nanosleep.u32 %r3000;
	// end inline asm
	// begin inline asm
	nanosleep.u32 %r3000;
	// end inline asm
	// begin inline asm
	nanosleep.u32 %r3000;
	// end inline asm
	// begin inline asm
	nanosleep.u32 %r3000;
	// end inline asm
	// begin inline asm
	nanosleep.u32 %r3000;
	// end inline asm
	// begin inline asm
	nanosleep.u32 %r3000;
	// end inline asm
	// begin inline asm
	nanosleep.u32 %r3000;
	// end inline asm
	// begin inline asm
	nanosleep.u32 %r3000;
	// end inline asm
	// begin inline asm
	nanosleep.u32 %r3000;
	// end inline asm
	// begin inline asm
	nanosleep.u32 %r3000;
	// end inline asm
	// begin inline asm
	nanosleep.u32 %r3000;
	// end inline asm
	// begin inline asm
	nanosleep.u32 %r3000;
	// end inline asm
	// begin inline asm
	nanosleep.u32 %r3000;
	// end inline asm
	// begin inline asm
	nanosleep.u32 %r3000;
	// end inline asm
	// begin inline asm
	nanosleep.u32 %r3000;
	// end inline asm
	// begin inline asm
	nanosleep.u32 %r3000;
	// end inline asm
	// begin inline asm
	nanosleep.u32 %r3000;
	// end inline asm
	// begin inline asm
	nanosleep.u32 %r3000;
	// end inline asm
	// begin inline asm
	nanosleep.u32 %r3000;
	// end inline asm
	// begin inline asm
	nanosleep.u32 %r3000;
	// end inline asm
	// begin inline asm
	nanosleep.u32 %r3000;
	// end inline asm
	// begin inline asm
	nanosleep.u32 %r3000;
	// end inline asm
	// begin inline asm
	nanosleep.u32 %r3000;
	// end inline asm
	// begin inline asm
	nanosleep.u32 %r3000;
	// end inline asm
	// begin inline asm
	nanosleep.u32 %r3000;
	// end inline asm
	// begin inline asm
	nanosleep.u32 %r3000;
	// end inline asm
	// begin inline asm
	nanosleep.u32 %r3000;
	// end inline asm
	// begin inline asm
	nanosleep.u32 %r3000;
	// end inline asm
	// begin inline asm
	nanosleep.u32 %r3000;
	// end inline asm
	// begin inline asm
	nanosleep.u32 %r3000;
	// end inline asm
	// begin inline asm
	nanosleep.u32 %r3000;
	// end inline asm
	// begin inline asm
	nanosleep.u32 %r3000;
	// end inline asm
	// begin inline asm
	nanosleep.u32 %r3000;
	// end inline asm
	// begin inline asm
	nanosleep.u32 %r3000;
	// end inline asm
	// begin inline asm
	nanosleep.u32 %r3000;
	// end inline asm
	// begin inline asm
	nanosleep.u32 %r3000;
	// end inline asm
	// begin inline asm
	nanosleep.u32 %r3000;
	// end inline asm
	// begin inline asm
	nanosleep.u32 %r3000;
	// end inline asm
	// begin inline asm
	nanosleep.u32 %r3000;
	// end inline asm
	// begin inline asm
	nanosleep.u32 %r3000;
	// end inline asm
	// begin inline asm
	nanosleep.u32 %r3000;
	// end inline asm
	// begin inline asm
	nanosleep.u32 %r3000;
	// end inline asm
	// begin inline asm
	nanosleep.u32 %r3000;
	// end inline asm
	// begin inline asm
	nanosleep.u32 %r3000;
	// end inline asm
	// begin inline asm
	nanosleep.u32 %r3000;
	// end inline asm
	// begin inline asm
	nanosleep.u32 %r3000;
	// end inline asm
	// begin inline asm
	nanosleep.u32 %r3000;
	// end inline asm
	// begin inline asm
	nanosleep.u32 %r3000;
	// end inline asm
	// begin inline asm
	nanosleep.u32 %r3000;
	// end inline asm
	// begin inline asm
	nanosleep.u32 %r3000;
	// end inline asm
	// begin inline asm
	nanosleep.u32 %r3000;
	// end inline asm
	// begin inline asm
	nanosleep.u32 %r3000;
	// end inline asm
	// begin inline asm
	nanosleep.u32 %r3000;
	// end inline asm
	// begin inline asm
	nanosleep.u32 %r3000;
	// end inline asm
	// begin inline asm
	nanosleep.u32 %r3000;
	// end inline asm
	// begin inline asm
	nanosleep.u32 %r3000;
	// end inline asm
	// begin inline asm
	nanosleep.u32 %r3000;
	// end inline asm
	// begin inline asm
	nanosleep.u32 %r3000;
	// end inline asm
	// begin inline asm
	nanosleep.u32 %r3000;
	// end inline asm
	// begin inline asm
	nanosleep.u32 %r3000;
	// end inline asm
	// begin inline asm
	nanosleep.u32 %r3000;
	// end inline asm
	// begin inline asm
	nanosleep.u32 %r3000;
	// end inline asm
	// begin inline asm
	nanosleep.u32 %r3000;
	// end inline asm
	// begin inline asm
	nanosleep.u32 %r3000;
	// end inline asm
	// begin inline asm
	nanosleep.u32 %r3000;
	// end inline asm
	// begin inline asm
	nanosleep.u32 %r3000;
	// end inline asm
	// begin inline asm
	nanosleep.u32 %r3000;
	// end inline asm
	// begin inline asm
	nanosleep.u32 %r3000;
	// end inline asm
	// begin inline asm
	nanosleep.u32 %r3000;
	// end inline asm
	// begin inline asm
	nanosleep.u32 %r3000;
	// end inline asm
	// begin inline asm
	nanosleep.u32 %r3000;
	// end inline asm
	// begin inline asm
	nanosleep.u32 %r3000;
	// end inline asm
	// begin inline asm
	nanosleep.u32 %r3000;
	// end inline asm
	// begin inline asm
	nanosleep.u32 %r3000;
	// end inline asm
	// begin inline asm
	nanosleep.u32 %r3000;
	// end inline asm
	// begin inline asm
	nanosleep.u32 %r3000;
	// end inline asm
	// begin inline asm
	nanosleep.u32 %r3000;
	// end inline asm
	// begin inline asm
	nanosleep.u32 %r3000;
	// end inline asm
	// begin inline asm
	nanosleep.u32 %r3000;
	// end inline asm
	// begin inline asm
	nanosleep.u32 %r3000;
	// end inline asm
	// begin inline asm
	nanosleep.u32 %r3000;
	// end inline asm
	// begin inline asm
	nanosleep.u32 %r3000;
	// end inline asm
	// begin inline asm
	nanosleep.u32 %r3000;
	// end inline asm
	// begin inline asm
	nanosleep.u32 %r3000;
	// end inline asm
	// begin inline asm
	nanosleep.u32 %r3000;
	// end inline asm
	// begin inline asm
	nanosleep.u32 %r3000;
	// end inline asm
	// begin inline asm
	nanosleep.u32 %r3000;
	// end inline asm
	// begin inline asm
	nanosleep.u32 %r3000;
	// end inline asm
	// begin inline asm
	nanosleep.u32 %r3000;
	// end inline asm
	// begin inline asm
	nanosleep.u32 %r3000;
	// end inline asm
	// begin inline asm
	nanosleep.u32 %r3000;
	// end inline asm
	// begin inline asm
	nanosleep.u32 %r3000;
	// end inline asm
	// begin inline asm
	nanosleep.u32 %r3000;
	// end inline asm
	// begin inline asm
	nanosleep.u32 %r3000;
	// end inline asm
	// begin inline asm
	nanosleep.u32 %r3000;
	// end inline asm
	// begin inline asm
	nanosleep.u32 %r3000;
	// end inline asm
	// begin inline asm
	nanosleep.u32 %r3000;
	// end inline asm
	// begin inline asm
	nanosleep.u32 %r3000;
	// end inline asm
	// begin inline asm
	nanosleep.u32 %r3000;
	// end inline asm
	// begin inline asm
	nanosleep.u32 %r3000;
	// end inline asm
	// begin inline asm
	nanosleep.u32 %r3000;
	// end inline asm
	// begin inline asm
	nanosleep.u32 %r3000;
	// end inline asm
	// begin inline asm
	nanosleep.u32 %r3000;
	// end inline asm
	// begin inline asm
	nanosleep.u32 %r3000;
	// end inline asm
	// begin inline asm
	nanosleep.u32 %r3000;
	// end inline asm
	// begin inline asm
	nanosleep.u32 %r3000;
	// end inline asm
	// begin inline asm
	nanosleep.u32 %r3000;
	// end inline asm
	// begin inline asm
	nanosleep.u32 %r3000;
	// end inline asm
	// begin inline asm
	nanosleep.u32 %r3000;
	// end inline asm
	// begin inline asm
	nanosleep.u32 %r3000;
	// end inline asm
	// begin inline asm
	nanosleep.u32 %r3000;
	// end inline asm
	// begin inline asm
	nanosleep.u32 %r3000;
	// end inline asm
	// begin inline asm
	nanosleep.u32 %r3000;
	// end inline asm
	// begin inline asm
	nanosleep.u32 %r3000;
	// end inline asm
	// begin inline asm
	nanosleep.u32 %r3000;
	// end inline asm
	// begin inline asm
	nanosleep.u32 %r3000;
	// end inline asm
	// begin inline asm
	nanosleep.u32 %r3000;
	// end inline asm
	// begin inline asm
	nanosleep.u32 %r3000;
	// end inline asm
	// begin inline asm
	nanosleep.u32 %r3000;
	// end inline asm
	// begin inline asm
	nanosleep.u32 %r3000;
	// end inline asm
	// begin inline asm
	nanosleep.u32 %r3000;
	// end inline asm
	// begin inline asm
	nanosleep.u32 %r3000;
	// end inline asm
	// begin inline asm
	nanosleep.u32 %r3000;
	// end inline asm
	// begin inline asm
	nanosleep.u32 %r3000;
	// end inline asm
	// begin inline asm
	nanosleep.u32 %r3000;
	// end inline asm
	// begin inline asm
	nanosleep.u32 %r3000;
	// end inline asm
	// begin inline asm
	nanosleep.u32 %r3000;
	// end inline asm
	// begin inline asm
	nanosleep.u32 %r3000;
	// end inline asm
	// begin inline asm
	nanosleep.u32 %r3000;
	// end inline asm
	// begin inline asm
	nanosleep.u32 %r3000;
	// end inline asm
	// begin inline asm
	nanosleep.u32 %r3000;
	// end inline asm
	// begin inline asm
	nanosleep.u32 %r3000;
	// end inline asm
	// begin inline asm
	nanosleep.u32 %r3000;
	// end inline asm
	// begin inline asm
	nanosleep.u32 %r3000;
	// end inline asm
	// begin inline asm
	nanosleep.u32 %r3000;
	// end inline asm
	// begin inline asm
	nanosleep.u32 %r3000;
	// end inline asm
	// begin inline asm
	nanosleep.u32 %r3000;
	// end inline asm
	// begin inline asm
	nanosleep.u32 %r3000;
	// end inline asm
	// begin inline asm
	nanosleep.u32 %r3000;
	// end inline asm
	// begin inline asm
	nanosleep.u32 %r3000;
	// end inline asm
	// begin inline asm
	nanosleep.u32 %r3000;
	// end inline asm
	// begin inline asm
	nanosleep.u32 %r3000;
	// end inline asm
	// begin inline asm
	nanosleep.u32 %r3000;
	// end inline asm
	// begin inline asm
	nanosleep.u32 %r3000;
	// end inline asm
	// begin inline asm
	nanosleep.u32 %r3000;
	// end inline asm
	// begin inline asm
	nanosleep.u32 %r3000;
	// end inline asm
	// begin inline asm
	nanosleep.u32 %r3000;
	// end inline asm
	// begin inline asm
	nanosleep.u32 %r3000;
	// end inline asm
	// begin inline asm
	nanosleep.u32 %r3000;
	// end inline asm
	// begin inline asm
	nanosleep.u32 %r3000;
	// end inline asm
	// begin inline asm
	nanosleep.u32 %r3000;
	// end inline asm
	// begin inline asm
	nanosleep.u32 %r3000;
	// end inline asm
	// begin inline asm
	nanosleep.u32 %r3000;
	// end inline asm
	// begin inline asm
	nanosleep.u32 %r3000;
	// end inline asm
	// begin inline asm
	nanosleep.u32 %r3000;
	// end inline asm
	// begin inline asm
	nanosleep.u32 %r3000;
	// end inline asm
	// begin inline asm
	nanosleep.u32 %r3000;
	// end inline asm
	// begin inline asm
	nanosleep.u32 %r3000;
	// end inline asm
	// begin inline asm
	nanosleep.u32 %r3000;
	// end inline asm
	// begin inline asm
	nanosleep.u32 %r3000;
	// end inline asm
	// begin inline asm
	nanosleep.u32 %r3000;
	// end inline asm
	// begin inline asm
	nanosleep.u32 %r3000;
	// end inline asm
	// begin inline asm
	nanosleep.u32 %r3000;
	// end inline asm
	// begin inline asm
	nanosleep.u32 %r3000;
	// end inline asm
	// begin inline asm
	nanosleep.u32 %r3000;
	// end inline asm
	// begin inline asm
	nanosleep.u32 %r3000;
	// end inline asm
	// begin inline asm
	nanosleep.u32 %r3000;
	// end inline asm
	// begin inline asm
	nanosleep.u32 %r3000;
	// end inline asm
	// begin inline asm
	nanosleep.u32 %r3000;
	// end inline asm
	// begin inline asm
	nanosleep.u32 %r3000;
	// end inline asm
	// begin inline asm
	nanosleep.u32 %r3000;
	// end inline asm
	// begin inline asm
	nanosleep.u32 %r3000;
	// end inline asm
	// begin inline asm
	nanosleep.u32 %r3000;
	// end inline asm
	// begin inline asm
	nanosleep.u32 %r3000;
	// end inline asm
	// begin inline asm
	nanosleep.u32 %r3000;
	// end inline asm
	// begin inline asm
	nanosleep.u32 %r3000;
	// end inline asm
	// begin inline asm
	nanosleep.u32 %r3000;
	// end inline asm
	// begin inline asm
	nanosleep.u32 %r3000;
	// end inline asm
	// begin inline asm
	nanosleep.u32 %r3000;
	// end inline asm
	// begin inline asm
	nanosleep.u32 %r3000;
	// end inline asm
	// begin inline asm
	nanosleep.u32 %r3000;
	// end inline asm
	// begin inline asm
	nanosleep.u32 %r3000;
	// end inline asm
	// begin inline asm
	nanosleep.u32 %r3000;
	// end inline asm
	// begin inline asm
	nanosleep.u32 %r3000;
	// end inline asm
	// begin inline asm
	nanosleep.u32 %r3000;
	// end inline asm
	// begin inline asm
	nanosleep.u32 %r3000;
	// end inline asm
	// begin inline asm
	nanosleep.u32 %r3000;
	// end inline asm
	// begin inline asm
	nanosleep.u32 %r3000;
	// end inline asm
	// begin inline asm
	nanosleep.u32 %r3000;
	// end inline asm
	// begin inline asm
	nanosleep.u32 %r3000;
	// end inline asm
	// begin inline asm
	nanosleep.u32 %r3000;
	// end inline asm
	// begin inline asm
	nanosleep.u32 %r3000;
	// end inline asm
	// begin inline asm
	nanosleep.u32 %r3000;
	// end inline asm
	// begin inline asm
	nanosleep.u32 %r3000;
	// end inline asm
	// begin inline asm
	nanosleep.u32 %r3000;
	// end inline asm
	// begin inline asm
	nanosleep.u32 %r3000;
	// end inline asm
	// begin inline asm
	nanosleep.u32 %r3000;
	// end inline asm
	// begin inline asm
	nanosleep.u32 %r3000;
	// end inline asm
	// begin inline asm
	nanosleep.u32 %r3000;
	// end inline asm
	// begin inline asm
	nanosleep.u32 %r3000;
	// end inline asm
	// begin inline asm
	nanosleep.u32 %r3000;
	// end inline asm
	// begin inline asm
	nanosleep.u32 %r3000;
	// end inline asm
	// begin inline asm
	nanosleep.u32 %r3000;
	// end inline asm
	// begin inline asm
	nanosleep.u32 %r3000;
	// end inline asm
	// begin inline asm
	nanosleep.u32 %r3000;
	// end inline asm
	// begin inline asm
	nanosleep.u32 %r3000;
	// end inline asm
	// begin inline asm
	nanosleep.u32 %r3000;
	// end inline asm
	// begin inline asm
	nanosleep.u32 %r3000;
	// end inline asm
	// begin inline asm
	nanosleep.u32 %r3000;
	// end inline asm
	// begin inline asm
	nanosleep.u32 %r3000;
	// end inline asm
	// begin inline asm
	nanosleep.u32 %r3000;
	// end inline asm
	// begin inline asm
	nanosleep.u32 %r3000;
	// end inline asm
	// begin inline asm
	nanosleep.u32 %r3000;
	// end inline asm
	// begin inline asm
	nanosleep.u32 %r3000;
	// end inline asm
	// begin inline asm
	nanosleep.u32 %r3000;
	// end inline asm
	// begin inline asm
	nanosleep.u32 %r3000;
	// end inline asm
	// begin inline asm
	nanosleep.u32 %r3000;
	// end inline asm
	// begin inline asm
	nanosleep.u32 %r3000;
	// end inline asm
	// begin inline asm
	nanosleep.u32 %r3000;
	// end inline asm
	// begin inline asm
	nanosleep.u32 %r3000;
	// end inline asm
	// begin inline asm
	nanosleep.u32 %r3000;
	// end inline asm
	// begin inline asm
	nanosleep.u32 %r3000;
	// end inline asm
	// begin inline asm
	nanosleep.u32 %r3000;
	// end inline asm
	// begin inline asm
	nanosleep.u32 %r3000;
	// end inline asm
	// begin inline asm
	nanosleep.u32 %r3000;
	// end inline asm
	// begin inline asm
	nanosleep.u32 %r3000;
	// end inline asm
	// begin inline asm
	nanosleep.u32 %r3000;
	// end inline asm
	// begin inline asm
	nanosleep.u32 %r3000;
	// end inline asm
	// begin inline asm
	nanosleep.u32 %r3000;
	// end inline asm
	// begin inline asm
	nanosleep.u32 %r3000;
	// end inline asm
	// begin inline asm
	nanosleep.u32 %r3000;
	// end inline asm
	// begin inline asm
	nanosleep.u32 %r3000;
	// end inline asm
	// begin inline asm
	nanosleep.u32 %r3000;
	// end inline asm
	// begin inline asm
	nanosleep.u32 %r3000;
	// end inline asm
	// begin inline asm
	nanosleep.u32 %r3000;
	// end inline asm
	// begin inline asm
	nanosleep.u32 %r3000;
	// end inline asm
	// begin inline asm
	nanosleep.u32 %r3000;
	// end inline asm
	// begin inline asm
	nanosleep.u32 %r3000;
	// end inline asm
	// begin inline asm
	nanosleep.u32 %r3000;
	// end inline asm
	// begin inline asm
	nanosleep.u32 %r3000;
	// end inline asm
	// begin inline asm
	nanosleep.u32 %r3000;
	// end inline asm
	// begin inline asm
	nanosleep.u32 %r3000;
	// end inline asm
	// begin inline asm
	nanosleep.u32 %r3000;
	// end inline asm
	// begin inline asm
	nanosleep.u32 %r3000;
	// end inline asm
	// begin inline asm
	nanosleep.u32 %r3000;
	// end inline asm
	// begin inline asm
	nanosleep.u32 %r3000;
	// end inline asm
	// begin inline asm
	nanosleep.u32 %r3000;
	// end inline asm
	// begin inline asm
	nanosleep.u32 %r3000;
	// end inline asm
	// begin inline asm
	nanosleep.u32 %r3000;
	// end inline asm
	// begin inline asm
	nanosleep.u32 %r3000;
	// end inline asm
	// begin inline asm
	nanosleep.u32 %r3000;
	// end inline asm
	// begin inline asm
	nanosleep.u32 %r3000;
	// end inline asm
	// begin inline asm
	nanosleep.u32 %r3000;
	// end inline asm
	// begin inline asm
	nanosleep.u32 %r3000;
	// end inline asm
	// begin inline asm
	nanosleep.u32 %r3000;
	// end inline asm
	// begin inline asm
	nanosleep.u32 %r3000;
	// end inline asm
	// begin inline asm
	nanosleep.u32 %r3000;
	// end inline asm
	// begin inline asm
	nanosleep.u32 %r3000;
	// end inline asm
	// begin inline asm
	nanosleep.u32 %r3000;
	// end inline asm
	// begin inline asm
	nanosleep.u32 %r3000;
	// end inline asm
	// begin inline asm
	nanosleep.u32 %r3000;
	// end inline asm
	// begin inline asm
	nanosleep.u32 %r3000;
	// end inline asm
	// begin inline asm
	nanosleep.u32 %r3000;
	// end inline asm
	// begin inline asm
	nanosleep.u32 %r3000;
	// end inline asm
	// begin inline asm
	nanosleep.u32 %r3000;
	// end inline asm
	// begin inline asm
	nanosleep.u32 %r3000;
	// end inline asm
	// begin inline asm
	nanosleep.u32 %r3000;
	// end inline asm
	// begin inline asm
	nanosleep.u32 %r3000;
	// end inline asm
	// begin inline asm
	nanosleep.u32 %r3000;
	// end inline asm
	// begin inline asm
	nanosleep.u32 %r3000;
	// end inline asm
	// begin inline asm
	nanosleep.u32 %r3000;
	// end inline asm
	// begin inline asm
	nanosleep.u32 %r3000;
	// end inline asm
	// begin inline asm
	nanosleep.u32 %r3000;
	// end inline asm
	// begin inline asm
	nanosleep.u32 %r3000;
	// end inline asm
	// begin inline asm
	nanosleep.u32 %r3000;
	// end inline asm
	// begin inline asm
	nanosleep.u32 %r3000;
	// end inline asm
	// begin inline asm
	nanosleep.u32 %r3000;
	// end inline asm
	// begin inline asm
	nanosleep.u32 %r3000;
	// end inline asm
	// begin inline asm
	nanosleep.u32 %r3000;
	// end inline asm
	// begin inline asm
	nanosleep.u32 %r3000;
	// end inline asm
	// begin inline asm
	nanosleep.u32 %r3000;
	// end inline asm
	// begin inline asm
	nanosleep.u32 %r3000;
	// end inline asm
	// begin inline asm
	nanosleep.u32 %r3000;
	// end inline asm
	// begin inline asm
	nanosleep.u32 %r3000;
	// end inline asm
	// begin inline asm
	nanosleep.u32 %r3000;
	// end inline asm
	// begin inline asm
	nanosleep.u32 %r3000;
	// end inline asm
	// begin inline asm
	nanosleep.u32 %r3000;
	// end inline asm
	// begin inline asm
	nanosleep.u32 %r3000;
	// end inline asm
	// begin inline asm
	nanosleep.u32 %r3000;
	// end inline asm
	// begin inline asm
	nanosleep.u32 %r3000;
	// end inline asm
	// begin inline asm
	nanosleep.u32 %r3000;
	// end inline asm
	// begin inline asm
	nanosleep.u32 %r3000;
	// end inline asm
	// begin inline asm
	nanosleep.u32 %r3000;
	// end inline asm
	// begin inline asm
	nanosleep.u32 %r3000;
	// end inline asm
	// begin inline asm
	nanosleep.u32 %r3000;
	// end inline asm
	// begin inline asm
	nanosleep.u32 %r3000;
	// end inline asm
	// begin inline asm
	nanosleep.u32 %r3000;
	// end inline asm
	// begin inline asm
	nanosleep.u32 %r3000;
	// end inline asm
	// begin inline asm
	nanosleep.u32 %r3000;
	// end inline asm
	// begin inline asm
	nanosleep.u32 %r3000;
	// end inline asm
	// begin inline asm
	nanosleep.u32 %r3000;
	// end inline asm
	// begin inline asm
	nanosleep.u32 %r3000;
	// end inline asm
	// begin inline asm
	nanosleep.u32 %r3000;
	// end inline asm
	// begin inline asm
	nanosleep.u32 %r3000;
	// end inline asm
	// begin inline asm
	nanosleep.u32 %r3000;
	// end inline asm
	// begin inline asm
	nanosleep.u32 %r3000;
	// end inline asm
	// begin inline asm
	nanosleep.u32 %r3000;
	// end inline asm
	// begin inline asm
	nanosleep.u32 %r3000;
	// end inline asm
	// begin inline asm
	nanosleep.u32 %r3000;
	// end inline asm
	// begin inline asm
	nanosleep.u32 %r3000;
	// end inline asm
	// begin inline asm
	nanosleep.u32 %r3000;
	// end inline asm
	// begin inline asm
	nanosleep.u32 %r3000;
	// end inline asm
	// begin inline asm
	nanosleep.u32 %r3000;
	// end inline asm
	// begin inline asm
	nanosleep.u32 %r3000;
	// end inline asm
	// begin inline asm
	nanosleep.u32 %r3000;
	// end inline asm
	// begin inline asm
	nanosleep.u32 %r3000;
	// end inline asm
	// begin inline asm
	nanosleep.u32 %r3000;
	// end inline asm
	// begin inline asm
	nanosleep.u32 %r3000;
	// end inline asm
	// begin inline asm
	nanosleep.u32 %r3000;
	// end inline asm
	// begin inline asm
	nanosleep.u32 %r3000;
	// end inline asm
	// begin inline asm
	nanosleep.u32 %r3000;
	// end inline asm
	// begin inline asm
	nanosleep.u32 %r3000;
	// end inline asm
	// begin inline asm
	nanosleep.u32 %r3000;
	// end inline asm
	// begin inline asm
	nanosleep.u32 %r3000;
	// end inline asm
	// begin inline asm
	nanosleep.u32 %r3000;
	// end inline asm
	// begin inline asm
	nanosleep.u32 %r3000;
	// end inline asm
	// begin inline asm
	nanosleep.u32 %r3000;
	// end inline asm
	// begin inline asm
	nanosleep.u32 %r3000;
	// end inline asm
	// begin inline asm
	nanosleep.u32 %r3000;
	// end inline asm
	// begin inline asm
	nanosleep.u32 %r3000;
	// end inline asm
	// begin inline asm
	nanosleep.u32 %r3000;
	// end inline asm
	// begin inline asm
	nanosleep.u32 %r3000;
	// end inline asm
	// begin inline asm
	nanosleep.u32 %r3000;
	// end inline asm
	// begin inline asm
	nanosleep.u32 %r3000;
	// end inline asm
	// begin inline asm
	nanosleep.u32 %r3000;
	// end inline asm
	// begin inline asm
	nanosleep.u32 %r3000;
	// end inline asm
	// begin inline asm
	nanosleep.u32 %r3000;
	// end inline asm
	// begin inline asm
	nanosleep.u32 %r3000;
	// end inline asm
	// begin inline asm
	nanosleep.u32 %r3000;
	// end inline asm
	// begin inline asm
	nanosleep.u32 %r3000;
	// end inline asm
	// begin inline asm
	nanosleep.u32 %r3000;
	// end inline asm
	// begin inline asm
	nanosleep.u32 %r3000;
	// end inline asm
	// begin inline asm
	nanosleep.u32 %r3000;
	// end inline asm
	// begin inline asm
	nanosleep.u32 %r3000;
	// end inline asm
	// begin inline asm
	nanosleep.u32 %r3000;
	// end inline asm
	// begin inline asm
	nanosleep.u32 %r3000;
	// end inline asm
	// begin inline asm
	nanosleep.u32 %r3000;
	// end inline asm
	// begin inline asm
	nanosleep.u32 %r3000;
	// end inline asm
	// begin inline asm
	nanosleep.u32 %r3000;
	// end inline asm
	// begin inline asm
	nanosleep.u32 %r3000;
	// end inline asm
	// begin inline asm
	nanosleep.u32 %r3000;
	// end inline asm
	// begin inline asm
	nanosleep.u32 %r3000;
	// end inline asm
	// begin inline asm
	nanosleep.u32 %r3000;
	// end inline asm
	// begin inline asm
	nanosleep.u32 %r3000;
	// end inline asm
	// begin inline asm
	nanosleep.u32 %r3000;
	// end inline asm
	// begin inline asm
	nanosleep.u32 %r3000;
	// end inline asm
	// begin inline asm
	nanosleep.u32 %r3000;
	// end inline asm
	// begin inline asm
	nanosleep.u32 %r3000;
	// end inline asm
	// begin inline asm
	nanosleep.u32 %r3000;
	// end inline asm
	// begin inline asm
	nanosleep.u32 %r3000;
	// end inline asm
	// begin inline asm
	nanosleep.u32 %r3000;
	// end inline asm
	// begin inline asm
	nanosleep.u32 %r3000;
	// end inline asm
	// begin inline asm
	nanosleep.u32 %r3000;
	// end inline asm
	// begin inline asm
	nanosleep.u32 %r3000;
	// end inline asm
	// begin inline asm
	nanosleep.u32 %r3000;
	// end inline asm
	// begin inline asm
	nanosleep.u32 %r3000;
	// end inline asm
	// begin inline asm
	nanosleep.u32 %r3000;
	// end inline asm
	// begin inline asm
	nanosleep.u32 %r3000;
	// end inline asm
	// begin inline asm
	nanosleep.u32 %r3000;
	// end inline asm
	// begin inline asm
	nanosleep.u32 %r3000;
	// end inline asm
	// begin inline asm
	nanosleep.u32 %r3000;
	// end inline asm
	// begin inline asm
	nanosleep.u32 %r3000;
	// end inline asm
	// begin inline asm
	nanosleep.u32 %r3000;
	// end inline asm
	// begin inline asm
	nanosleep.u32 %r3000;
	// end inline asm
	// begin inline asm
	nanosleep.u32 %r3000;
	// end inline asm
	// begin inline asm
	nanosleep.u32 %r3000;
	// end inline asm
	// begin inline asm
	nanosleep.u32 %r3000;
	// end inline asm
	// begin inline asm
	nanosleep.u32 %r3000;
	// end inline asm
	// begin inline asm
	nanosleep.u32 %r3000;
	// end inline asm
	// begin inline asm
	nanosleep.u32 %r3000;
	// end inline asm
	// begin inline asm
	nanosleep.u32 %r3000;
	// end inline asm
	// begin inline asm
	nanosleep.u32 %r3000;
	// end inline asm
	// begin inline asm
	nanosleep.u32 %r3000;
	// end inline asm
	// begin inline asm
	nanosleep.u32 %r3000;
	// end inline asm
	// begin inline asm
	nanosleep.u32 %r3000;
	// end inline asm
	// begin inline asm
	nanosleep.u32 %r3000;
	// end inline asm
	// begin inline asm
	nanosleep.u32 %r3000;
	// end inline asm
	// begin inline asm
	nanosleep.u32 %r3000;
	// end inline asm
	// begin inline asm
	nanosleep.u32 %r3000;
	// end inline asm
	// begin inline asm
	nanosleep.u32 %r3000;
	// end inline asm
	// begin inline asm
	nanosleep.u32 %r3000;
	// end inline asm
	// begin inline asm
	nanosleep.u32 %r3000;
	// end inline asm
	// begin inline asm
	nanosleep.u32 %r3000;
	// end inline asm
	// begin inline asm
	nanosleep.u32 %r3000;
	// end inline asm
	// begin inline asm
	nanosleep.u32 %r3000;
	// end inline asm
	// begin inline asm
	nanosleep.u32 %r3000;
	// end inline asm
	// begin inline asm
	nanosleep.u32 %r3000;
	// end inline asm
	// begin inline asm
	nanosleep.u32 %r3000;
	// end inline asm
	// begin inline asm
	nanosleep.u32 %r3000;
	// end inline asm
	// begin inline asm
	nanosleep.u32 %r3000;
	// end inline asm
	// begin inline asm
	nanosleep.u32 %r3000;
	// end inline asm
	// begin inline asm
	nanosleep.u32 %r3000;
	// end inline asm
	// begin inline asm
	nanosleep.u32 %r3000;
	// end inline asm
	// begin inline asm
	nanosleep.u32 %r3000;
	// end inline asm
	// begin inline asm
	nanosleep.u32 %r3000;
	// end inline asm
	// begin inline asm
	nanosleep.u32 %r3000;
	// end inline asm
	// begin inline asm
	nanosleep.u32 %r3000;
	// end inline asm
	// begin inline asm
	nanosleep.u32 %r3000;
	// end inline asm
	// begin inline asm
	nanosleep.u32 %r3000;
	// end inline asm
	// begin inline asm
	nanosleep.u32 %r3000;
	// end inline asm
	// begin inline asm
	nanosleep.u32 %r3000;
	// end inline asm
	// begin inline asm
	nanosleep.u32 %r3000;
	// end inline asm
	// begin inline asm
	nanosleep.u32 %r3000;
	// end inline asm
	// begin inline asm
	nanosleep.u32 %r3000;
	// end inline asm
	// begin inline asm
	nanosleep.u32 %r3000;
	// end inline asm
	// begin inline asm
	nanosleep.u32 %r3000;
	// end inline asm
	// begin inline asm
	nanosleep.u32 %r3000;
	// end inline asm
	// begin inline asm
	nanosleep.u32 %r3000;
	// end inline asm
	// begin inline asm
	nanosleep.u32 %r3000;
	// end inline asm
	// begin inline asm
	nanosleep.u32 %r3000;
	// end inline asm
	// begin inline asm
	nanosleep.u32 %r3000;
	// end inline asm
	// begin inline asm
	nanosleep.u32 %r3000;
	// end inline asm
	// begin inline asm
	nanosleep.u32 %r3000;
	// end inline asm
	// begin inline asm
	nanosleep.u32 %r3000;
	// end inline asm
	// begin inline asm
	nanosleep.u32 %r3000;
	// end inline asm
	// begin inline asm
	nanosleep.u32 %r3000;
	// end inline asm
	// begin inline asm
	nanosleep.u32 %r3000;
	// end inline asm
	// begin inline asm
	nanosleep.u32 %r3000;
	// end inline asm
	// begin inline asm
	nanosleep.u32 %r3000;
	// end inline asm
	// begin inline asm
	nanosleep.u32 %r3000;
	// end inline asm
	// begin inline asm
	nanosleep.u32 %r3000;
	// end inline asm
	// begin inline asm
	nanosleep.u32 %r3000;
	// end inline asm
	// begin inline asm
	nanosleep.u32 %r3000;
	// end inline asm
	// begin inline asm
	nanosleep.u32 %r3000;
	// end inline asm
	// begin inline asm
	nanosleep.u32 %r3000;
	// end inline asm
	// begin inline asm
	nanosleep.u32 %r3000;
	// end inline asm
	// begin inline asm
	nanosleep.u32 %r3000;
	// end inline asm
	// begin inline asm
	nanosleep.u32 %r3000;
	// end inline asm
	// begin inline asm
	nanosleep.u32 %r3000;
	// end inline asm
	// begin inline asm
	nanosleep.u32 %r3000;
	// end inline asm
	// begin inline asm
	nanosleep.u32 %r3000;
	// end inline asm
	// begin inline asm
	nanosleep.u32 %r3000;
	// end inline asm
	// begin inline asm
	nanosleep.u32 %r3000;
	// end inline asm
	// begin inline asm
	nanosleep.u32 %r3000;
	// end inline asm
	// begin inline asm
	nanosleep.u32 %r3000;
	// end inline asm
	// begin inline asm
	nanosleep.u32 %r3000;
	// end inline asm
	// begin inline asm
	nanosleep.u32 %r3000;
	// end inline asm
	// begin inline asm
	nanosleep.u32 %r3000;
	// end inline asm
	// begin inline asm
	nanosleep.u32 %r3000;
	// end inline asm
	// begin inline asm
	nanosleep.u32 %r3000;
	// end inline asm
	// begin inline asm
	nanosleep.u32 %r3000;
	// end inline asm
	// begin inline asm
	nanosleep.u32 %r3000;
	// end inline asm
	// begin inline asm
	nanosleep.u32 %r3000;
	// end inline asm
	// begin inline asm
	nanosleep.u32 %r3000;
	// end inline asm
	// begin inline asm
	nanosleep.u32 %r3000;
	// end inline asm
	// begin inline asm
	nanosleep.u32 %r3000;
	// end inline asm
	// begin inline asm
	nanosleep.u32 %r3000;
	// end inline asm
	// begin inline asm
	nanosleep.u32 %r3000;
	// end inline asm
	// begin inline asm
	nanosleep.u32 %r3000;
	// end inline asm
	// begin inline asm
	nanosleep.u32 %r3000;
	// end inline asm
	// begin inline asm
	nanosleep.u32 %r3000;
	// end inline asm
	// begin inline asm
	nanosleep.u32 %r3000;
	// end inline asm
	// begin inline asm
	nanosleep.u32 %r3000;
	// end inline asm
	// begin inline asm
	nanosleep.u32 %r3000;
	// end inline asm
	// begin inline asm
	nanosleep.u32 %r3000;
	// end inline asm
	// begin inline asm
	nanosleep.u32 %r3000;
	// end inline asm
	// begin inline asm
	nanosleep.u32 %r3000;
	// end inline asm
	// begin inline asm
	nanosleep.u32 %r3000;
	// end inline asm
	// begin inline asm
	nanosleep.u32 %r3000;
	// end inline asm
	// begin inline asm
	nanosleep.u32 %r3000;
	// end inline asm
	// begin inline asm
	nanosleep.u32 %r3000;
	// end inline asm
	// begin inline asm
	nanosleep.u32 %r3000;
	// end inline asm
	// begin inline asm
	nanosleep.u32 %r3000;
	// end inline asm
	// begin inline asm
	nanosleep.u32 %r3000;
	// end inline asm
	// begin inline asm
	nanosleep.u32 %r3000;
	// end inline asm
	// begin inline asm
	nanosleep.u32 %r3000;
	// end inline asm
	// begin inline asm
	nanosleep.u32 %r3000;
	// end inline asm
	// begin inline asm
	nanosleep.u32 %r3000;
	// end inline asm
	// begin inline asm
	nanosleep.u32 %r3000;
	// end inline asm
	// begin inline asm
	nanosleep.u32 %r3000;
	// end inline asm
	// begin inline asm
	nanosleep.u32 %r3000;
	// end inline asm
	// begin inline asm
	nanosleep.u32 %r3000;
	// end inline asm
	// begin inline asm
	nanosleep.u32 %r3000;
	// end inline asm
	// begin inline asm
	nanosleep.u32 %r3000;
	// end inline asm
	// begin inline asm
	nanosleep.u32 %r3000;
	// end inline asm
	// begin inline asm
	nanosleep.u32 %r3000;
	// end inline asm
	// begin inline asm
	nanosleep.u32 %r3000;
	// end inline asm
	// begin inline asm
	nanosleep.u32 %r3000;
	// end inline asm
	// begin inline asm
	nanosleep.u32 %r3000;
	// end inline asm
	// begin inline asm
	nanosleep.u32 %r3000;
	// end inline asm
	// begin inline asm
	nanosleep.u32 %r3000;
	// end inline asm
	// begin inline asm
	nanosleep.u32 %r3000;
	// end inline asm
	// begin inline asm
	nanosleep.u32 %r3000;
	// end inline asm
	// begin inline asm
	nanosleep.u32 %r3000;
	// end inline asm
	// begin inline asm
	nanosleep.u32 %r3000;
	// end inline asm
	// begin inline asm
	nanosleep.u32 %r3000;
	// end inline asm
	// begin inline asm
	nanosleep.u32 %r3000;
	// end inline asm
	// begin inline asm
	nanosleep.u32 %r3000;
	// end inline asm
	// begin inline asm
	nanosleep.u32 %r3000;
	// end inline asm
	// begin inline asm
	nanosleep.u32 %r3000;
	// end inline asm
	// begin inline asm
	nanosleep.u32 %r3000;
	// end inline asm
	// begin inline asm
	nanosleep.u32 %r3000;
	// end inline asm
	// begin inline asm
	nanosleep.u32 %r3000;
	// end inline asm
	// begin inline asm
	nanosleep.u32 %r3000;
	// end inline asm
	// begin inline asm
	nanosleep.u32 %r3000;
	// end inline asm
	// begin inline asm
	nanosleep.u32 %r3000;
	// end inline asm
	// begin inline asm
	nanosleep.u32 %r3000;
	// end inline asm
	// begin inline asm
	nanosleep.u32 %r3000;
	// end inline asm
	// begin inline asm
	nanosleep.u32 %r3000;
	// end inline asm
	// begin inline asm
	nanosleep.u32 %r3000;
	// end inline asm
	// begin inline asm
	nanosleep.u32 %r3000;
	// end inline asm
	// begin inline asm
	nanosleep.u32 %r3000;
	// end inline asm
	// begin inline asm
	nanosleep.u32 %r3000;
	// end inline asm
	// begin inline asm
	nanosleep.u32 %r3000;
	// end inline asm
	// begin inline asm
	nanosleep.u32 %r3000;
	// end inline asm
	// begin inline asm
	nanosleep.u32 %r3000;
	// end inline asm
	// begin inline asm
	nanosleep.u32 %r3000;
	// end inline asm
	// begin inline asm
	nanosleep.u32 %r3000;
	// end inline asm
	// begin inline asm
	nanosleep.u32 %r3000;
	// end inline asm
	// begin inline asm
	nanosleep.u32 %r3000;
	// end inline asm
	// begin inline asm
	nanosleep.u32 %r3000;
	// end inline asm
	// begin inline asm
	nanosleep.u32 %r3000;
	// end inline asm
	// begin inline asm
	nanosleep.u32 %r3000;
	// end inline asm
	// begin inline asm
	nanosleep.u32 %r3000;
	// end inline asm
	// begin inline asm
	nanosleep.u32 %r3000;
	// end inline asm
	// begin inline asm
	nanosleep.u32 %r3000;
	// end inline asm
	// begin inline asm
	nanosleep.u32 %r3000;
	// end inline asm
	// begin inline asm
	nanosleep.u32 %r3000;
	// end inline asm
	// begin inline asm
	nanosleep.u32 %r3000;
	// end inline asm
	// begin inline asm
	nanosleep.u32 %r3000;
	// end inline asm
	// begin inline asm
	nanosleep.u32 %r3000;
	// end inline asm
	// begin inline asm
	nanosleep.u32 %r3000;
	// end inline asm
	// begin inline asm
	nanosleep.u32 %r3000;
	// end inline asm
	// begin inline asm
	nanosleep.u32 %r3000;
	// end inline asm
	// begin inline asm
	nanosleep.u32 %r3000;
	// end inline asm
	// begin inline asm
	nanosleep.u32 %r3000;
	// end inline asm
	// begin inline asm
	nanosleep.u32 %r3000;
	// end inline asm
	// begin inline asm
	nanosleep.u32 %r3000;
	// end inline asm
	// begin inline asm
	nanosleep.u32 %r3000;
	// end inline asm
	// begin inline asm
	nanosleep.u32 %r3000;
	// end inline asm
	// begin inline asm
	nanosleep.u32 %r3000;
	// end inline asm
	// begin inline asm
	nanosleep.u32 %r3000;
	// end inline asm
	// begin inline asm
	nanosleep.u32 %r3000;
	// end inline asm
	// begin inline asm
	nanosleep.u32 %r3000;
	// end inline asm
	// begin inline asm
	nanosleep.u32 %r3000;
	// end inline asm
	// begin inline asm
	nanosleep.u32 %r3000;
	// end inline asm
	// begin inline asm
	nanosleep.u32 %r3000;
	// end inline asm
	// begin inline asm
	nanosleep.u32 %r3000;
	// end inline asm
	// begin inline asm
	nanosleep.u32 %r3000;
	// end inline asm
	// begin inline asm
	nanosleep.u32 %r3000;
	// end inline asm
	// begin inline asm
	nanosleep.u32 %r3000;
	// end inline asm
	// begin inline asm
	nanosleep.u32 %r3000;
	// end inline asm
	// begin inline asm
	nanosleep.u32 %r3000;
	// end inline asm
	// begin inline asm
	nanosleep.u32 %r3000;
	// end inline asm
	// begin inline asm
	nanosleep.u32 %r3000;
	// end inline asm
	// begin inline asm
	nanosleep.u32 %r3000;
	// end inline asm
	// begin inline asm
	nanosleep.u32 %r3000;
	// end inline asm
	// begin inline asm
	nanosleep.u32 %r3000;
	// end inline asm
	// begin inline asm
	nanosleep.u32 %r3000;
	// end inline asm
	// begin inline asm
	nanosleep.u32 %r3000;
	// end inline asm
	// begin inline asm
	nanosleep.u32 %r3000;
	// end inline asm
	// begin inline asm
	nanosleep.u32 %r3000;
	// end inline asm
	// begin inline asm
	nanosleep.u32 %r3000;
	// end inline asm
	// begin inline asm
	nanosleep.u32 %r3000;
	// end inline asm
	// begin inline asm
	nanosleep.u32 %r3000;
	// end inline asm
	// begin inline asm
	nanosleep.u32 %r3000;
	// end inline asm
	// begin inline asm
	nanosleep.u32 %r3000;
	// end inline asm
	// begin inline asm
	nanosleep.u32 %r3000;
	// end inline asm
	// begin inline asm
	nanosleep.u32 %r3000;
	// end inline asm
	// begin inline asm
	nanosleep.u32 %r3000;
	// end inline asm
	// begin inline asm
	nanosleep.u32 %r3000;
	// end inline asm
	// begin inline asm
	nanosleep.u32 %r3000;
	// end inline asm
	// begin inline asm
	nanosleep.u32 %r3000;
	// end inline asm
	// begin inline asm
	nanosleep.u32 %r3000;
	// end inline asm
	// begin inline asm
	nanosleep.u32 %r3000;
	// end inline asm
	// begin inline asm
	nanosleep.u32 %r3000;
	// end inline asm
	// begin inline asm
	nanosleep.u32 %r3000;
	// end inline asm
	// begin inline asm
	nanosleep.u32 %r3000;
	// end inline asm
	// begin inline asm
	nanosleep.u32 %r3000;
	// end inline asm
	// begin inline asm
	nanosleep.u32 %r3000;
	// end inline asm
	// begin inline asm
	nanosleep.u32 %r3000;
	// end inline asm
	// begin inline asm
	nanosleep.u32 %r3000;
	// end inline asm
	// begin inline asm
	nanosleep.u32 %r3000;
	// end inline asm
	// begin inline asm
	nanosleep.u32 %r3000;
	// end inline asm
	// begin inline asm
	nanosleep.u32 %r3000;
	// end inline asm
	// begin inline asm
	nanosleep.u32 %r3000;
	// end inline asm
	// begin inline asm
	nanosleep.u32 %r3000;
	// end inline asm
	// begin inline asm
	nanosleep.u32 %r3000;
	// end inline asm
	// begin inline asm
	nanosleep.u32 %r3000;
	// end inline asm
	// begin inline asm
	nanosleep.u32 %r3000;
	// end inline asm
	// begin inline asm
	nanosleep.u32 %r3000;
	// end inline asm
	// begin inline asm
	nanosleep.u32 %r3000;
	// end inline asm
	// begin inline asm
	nanosleep.u32 %r3000;
	// end inline asm
	// begin inline asm
	nanosleep.u32 %r3000;
	// end inline asm
	// begin inline asm
	nanosleep.u32 %r3000;
	// end inline asm
	// begin inline asm
	nanosleep.u32 %r3000;
	// end inline asm
	// begin inline asm
	nanosleep.u32 %r3000;
	// end inline asm
	// begin inline asm
	nanosleep.u32 %r3000;
	// end inline asm
	// begin inline asm
	nanosleep.u32 %r3000;
	// end inline asm
	// begin inline asm
	nanosleep.u32 %r3000;
	// end inline asm
	// begin inline asm
	nanosleep.u32 %r3000;
	// end inline asm
	// begin inline asm
	nanosleep.u32 %r3000;
	// end inline asm
	// begin inline asm
	nanosleep.u32 %r3000;
	// end inline asm
	// begin inline asm
	nanosleep.u32 %r3000;
	// end inline asm
	// begin inline asm
	nanosleep.u32 %r3000;
	// end inline asm
	// begin inline asm
	nanosleep.u32 %r3000;
	// end inline asm
	// begin inline asm
	nanosleep.u32 %r3000;
	// end inline asm
	// begin inline asm
	nanosleep.u32 %r3000;
	// end inline asm
	// begin inline asm
	nanosleep.u32 %r3000;
	// end inline asm
	// begin inline asm
	nanosleep.u32 %r3000;
	// end inline asm
	// begin inline asm
	nanosleep.u32 %r3000;
	// end inline asm
	// begin inline asm
	nanosleep.u32 %r3000;
	// end inline asm
	// begin inline asm
	nanosleep.u32 %r3000;
	// end inline asm
	// begin inline asm
	nanosleep.u32 %r3000;
	// end inline asm
	// begin inline asm
	nanosleep.u32 %r3000;
	// end inline asm
	// begin inline asm
	nanosleep.u32 %r3000;
	// end inline asm
	// begin inline asm
	nanosleep.u32 %r3000;
	// end inline asm
	// begin inline asm
	nanosleep.u32 %r3000;
	// end inline asm
	// begin inline asm
	nanosleep.u32 %r3000;
	// end inline asm
	// begin inline asm
	nanosleep.u32 %r3000;
	// end inline asm
	// begin inline asm
	nanosleep.u32 %r3000;
	// end inline asm
	// begin inline asm
	nanosleep.u32 %r3000;
	// end inline asm
	// begin inline asm
	nanosleep.u32 %r3000;
	// end inline asm
	// begin inline asm
	nanosleep.u32 %r3000;
	// end inline asm
	// begin inline asm
	nanosleep.u32 %r3000;
	// end inline asm
	// begin inline asm
	nanosleep.u32 %r3000;
	// end inline asm
	// begin inline asm
	nanosleep.u32 %r3000;
	// end inline asm
	// begin inline asm
	nanosleep.u32 %r3000;
	// end inline asm
	// begin inline asm
	nanosleep.u32 %r3000;
	// end inline asm
	// begin inline asm
	nanosleep.u32 %r3000;
	// end inline asm
	// begin inline asm
	nanosleep.u32 %r3000;
	// end inline asm
	// begin inline asm
	nanosleep.u32 %r3000;
	// end inline asm
	// begin inline asm
	nanosleep.u32 %r3000;
	// end inline asm
	// begin inline asm
	nanosleep.u32 %r3000;
	// end inline asm
	// begin inline asm
	nanosleep.u32 %r3000;
	// end inline asm
	// begin inline asm
	nanosleep.u32 %r3000;
	// end inline asm
	// begin inline asm
	nanosleep.u32 %r3000;
	// end inline asm
	// begin inline asm
	nanosleep.u32 %r3000;
	// end inline asm
	// begin inline asm
	nanosleep.u32 %r3000;
	// end inline asm
	// begin inline asm
	nanosleep.u32 %r3000;
	// end inline asm
	// begin inline asm
	nanosleep.u32 %r3000;
	// end inline asm
	// begin inline asm
	nanosleep.u32 %r3000;
	// end inline asm
	// begin inline asm
	nanosleep.u32 %r3000;
	// end inline asm
	// begin inline asm
	nanosleep.u32 %r3000;
	// end inline asm
	// begin inline asm
	nanosleep.u32 %r3000;
	// end inline asm
	// begin inline asm
	nanosleep.u32 %r3000;
	// end inline asm
	// begin inline asm
	nanosleep.u32 %r3000;
	// end inline asm
	// begin inline asm
	nanosleep.u32 %r3000;
	// end inline asm
	// begin inline asm
	nanosleep.u32 %r3000;
	// end inline asm
	// begin inline asm
	nanosleep.u32 %r3000;
	// end inline asm
	// begin inline asm
	nanosleep.u32 %r3000;
	// end inline asm
	// begin inline asm
	nanosleep.u32 %r3000;
	// end inline asm
	// begin inline asm
	nanosleep.u32 %r3000;
	// end inline asm
	// begin inline asm
	nanosleep.u32 %r3000;
	// end inline asm
	// begin inline asm
	nanosleep.u32 %r3000;
	// end inline asm
	// begin inline asm
	nanosleep.u32 %r3000;
	// end inline asm
	// begin inline asm
	nanosleep.u32 %r3000;
	// end inline asm
	// begin inline asm
	nanosleep.u32 %r3000;
	// end inline asm
	// begin inline asm
	nanosleep.u32 %r3000;
	// end inline asm
	// begin inline asm
	nanosleep.u32 %r3000;
	// end inline asm
	// begin inline asm
	nanosleep.u32 %r3000;
	// end inline asm
	// begin inline asm
	nanosleep.u32 %r3000;
	// end inline asm
	// begin inline asm
	nanosleep.u32 %r3000;
	// end inline asm
	// begin inline asm
	nanosleep.u32 %r3000;
	// end inline asm
	// begin inline asm
	nanosleep.u32 %r3000;
	// end inline asm
	// begin inline asm
	nanosleep.u32 %r3000;
	// end inline asm
	// begin inline asm
	nanosleep.u32 %r3000;
	// end inline asm
	// begin inline asm
	nanosleep.u32 %r3000;
	// end inline asm
	// begin inline asm
	nanosleep.u32 %r3000;
	// end inline asm
	// begin inline asm
	nanosleep.u32 %r3000;
	// end inline asm
	// begin inline asm
	nanosleep.u32 %r3000;
	// end inline asm
	// begin inline asm
	nanosleep.u32 %r3000;
	// end inline asm
	// begin inline asm
	nanosleep.u32 %r3000;
	// end inline asm
	// begin inline asm
	nanosleep.u32 %r3000;
	// end inline asm
	// begin inline asm
	nanosleep.u32 %r3000;
	// end inline asm
	// begin inline asm
	nanosleep.u32 %r3000;
	// end inline asm
	// begin inline asm
	nanosleep.u32 %r3000;
	// end inline asm
	// begin inline asm
	nanosleep.u32 %r3000;
	// end inline asm
	// begin inline asm
	nanosleep.u32 %r3000;
	// end inline asm
	// begin inline asm
	nanosleep.u32 %r3000;
	// end inline asm
	// begin inline asm
	nanosleep.u32 %r3000;
	// end inline asm
	// begin inline asm
	nanosleep.u32 %r3000;
	// end inline asm
	// begin inline asm
	nanosleep.u32 %r3000;
	// end inline asm
	// begin inline asm
	nanosleep.u32 %r3000;
	// end inline asm
	// begin inline asm
	nanosleep.u32 %r3000;
	// end inline asm
	// begin inline asm
	nanosleep.u32 %r3000;
	// end inline asm
	// begin inline asm
	nanosleep.u32 %r3000;
	// end inline asm
	// begin inline asm
	nanosleep.u32 %r3000;
	// end inline asm
	// begin inline asm
	nanosleep.u32 %r3000;
	// end inline asm
	// begin inline asm
	nanosleep.u32 %r3000;
	// end inline asm
	// begin inline asm
	nanosleep.u32 %r3000;
	// end inline asm
	// begin inline asm
	nanosleep.u32 %r3000;
	// end inline asm
	// begin inline asm
	nanosleep.u32 %r3000;
	// end inline asm
	// begin inline asm
	nanosleep.u32 %r3000;
	// end inline asm
	// begin inline asm
	nanosleep.u32 %r3000;
	// end inline asm
	// begin inline asm
	nanosleep.u32 %r3000;
	// end inline asm
	// begin inline asm
	nanosleep.u32 %r3000;
	// end inline asm
	// begin inline asm
	nanosleep.u32 %r3000;
	// end inline asm
	// begin inline asm
	nanosleep.u32 %r3000;
	// end inline asm
	// begin inline asm
	nanosleep.u32 %r3000;
	// end inline asm
	// begin inline asm
	nanosleep.u32 %r3000;
	// end inline asm
	// begin inline asm
	nanosleep.u32 %r3000;
	// end inline asm
	// begin inline asm
	nanosleep.u32 %r3000;
	// end inline asm
	// begin inline asm
	nanosleep.u32 %r3000;
	// end inline asm
	// begin inline asm
	nanosleep.u32 %r3000;
	// end inline asm
	// begin inline asm
	nanosleep.u32 %r3000;
	// end inline asm
	// begin inline asm
	nanosleep.u32 %r3000;
	// end inline asm
	// begin inline asm
	nanosleep.u32 %r3000;
	// end inline asm
	// begin inline asm
	nanosleep.u32 %r3000;
	// end inline asm
	// begin inline asm
	nanosleep.u32 %r3000;
	// end inline asm
	// begin inline asm
	nanosleep.u32 %r3000;
	// end inline asm
	// begin inline asm
	nanosleep.u32 %r3000;
	// end inline asm
	// begin inline asm
	nanosleep.u32 %r3000;
	// end inline asm
	// begin inline asm
	nanosleep.u32 %r3000;
	// end inline asm
	// begin inline asm
	nanosleep.u32 %r3000;
	// end inline asm
	// begin inline asm
	nanosleep.u32 %r3000;
	// end inline asm
	// begin inline asm
	nanosleep.u32 %r3000;
	// end inline asm
	// begin inline asm
	nanosleep.u32 %r3000;
	// end inline asm
	// begin inline asm
	nanosleep.u32 %r3000;
	// end inline asm
	// begin inline asm
	nanosleep.u32 %r3000;
	// end inline asm
	// begin inline asm
	nanosleep.u32 %r3000;
	// end inline asm
	// begin inline asm
	nanosleep.u32 %r3000;
	// end inline asm
	// begin inline asm
	nanosleep.u32 %r3000;
	// end inline asm
	// begin inline asm
	nanosleep.u32 %r3000;
	// end inline asm
	// begin inline asm
	nanosleep.u32 %r3000;
	// end inline asm
	// begin inline asm
	nanosleep.u32 %r3000;
	// end inline asm
	// begin inline asm
	nanosleep.u32 %r3000;
	// end inline asm
	// begin inline asm
	nanosleep.u32 %r3000;
	// end inline asm
	// begin inline asm
	nanosleep.u32 %r3000;
	// end inline asm
	// begin inline asm
	nanosleep.u32 %r3000;
	// end inline asm
	// begin inline asm
	nanosleep.u32 %r3000;
	// end inline asm
	// begin inline asm
	nanosleep.u32 %r3000;
	// end inline asm
	// begin inline asm
	nanosleep.u32 %r3000;
	// end inline asm
	// begin inline asm
	nanosleep.u32 %r3000;
	// end inline asm
	// begin inline asm
	nanosleep.u32 %r3000;
	// end inline asm
	// begin inline asm
	nanosleep.u32 %r3000;
	// end inline asm
	// begin inline asm
	nanosleep.u32 %r3000;
	// end inline asm
	// begin inline asm
	nanosleep.u32 %r3000;
	// end inline asm
	// begin inline asm
	nanosleep.u32 %r3000;
	// end inline asm
	// begin inline asm
	nanosleep.u32 %r3000;
	// end inline asm
	// begin inline asm
	nanosleep.u32 %r3000;
	// end inline asm
	// begin inline asm
	nanosleep.u32 %r3000;
	// end inline asm
	// begin inline asm
	nanosleep.u32 %r3000;
	// end inline asm
	// begin inline asm
	nanosleep.u32 %r3000;
	// end inline asm
	// begin inline asm
	nanosleep.u32 %r3000;
	// end inline asm
	// begin inline asm
	nanosleep.u32 %r3000;
	// end inline asm
	// begin inline asm
	nanosleep.u32 %r3000;
	// end inline asm
	// begin inline asm
	nanosleep.u32 %r3000;
	// end inline asm
	// begin inline asm
	nanosleep.u32 %r3000;
	// end inline asm
	// begin inline asm
	nanosleep.u32 %r3000;
	// end inline asm
	// begin inline asm
	nanosleep.u32 %r3000;
	// end inline asm
	// begin inline asm
	nanosleep.u32 %r3000;
	// end inline asm
	// begin inline asm
	nanosleep.u32 %r3000;
	// end inline asm
	// begin inline asm
	nanosleep.u32 %r3000;
	// end inline asm
	// begin inline asm
	nanosleep.u32 %r3000;
	// end inline asm
	// begin inline asm
	nanosleep.u32 %r3000;
	// end inline asm
	// begin inline asm
	nanosleep.u32 %r3000;
	// end inline asm
	// begin inline asm
	nanosleep.u32 %r3000;
	// end inline asm
	// begin inline asm
	nanosleep.u32 %r3000;
	// end inline asm
	// begin inline asm
	nanosleep.u32 %r3000;
	// end inline asm
	// begin inline asm
	nanosleep.u32 %r3000;
	// end inline asm
	// begin inline asm
	nanosleep.u32 %r3000;
	// end inline asm
	// begin inline asm
	nanosleep.u32 %r3000;
	// end inline asm
	// begin inline asm
	nanosleep.u32 %r3000;
	// end inline asm
	// begin inline asm
	nanosleep.u32 %r3000;
	// end inline asm
	// begin inline asm
	nanosleep.u32 %r3000;
	// end inline asm
	// begin inline asm
	nanosleep.u32 %r3000;
	// end inline asm
	// begin inline asm
	nanosleep.u32 %r3000;
	// end inline asm
	// begin inline asm
	nanosleep.u32 %r3000;
	// end inline asm
	// begin inline asm
	nanosleep.u32 %r3000;
	// end inline asm
	// begin inline asm
	nanosleep.u32 %r3000;
	// end inline asm
	// begin inline asm
	nanosleep.u32 %r3000;
	// end inline asm
	// begin inline asm
	nanosleep.u32 %r3000;
	// end inline asm
	// begin inline asm
	nanosleep.u32 %r3000;
	// end inline asm
	// begin inline asm
	nanosleep.u32 %r3000;
	// end inline asm
	// begin inline asm
	nanosleep.u32 %r3000;
	// end inline asm
	// begin inline asm
	nanosleep.u32 %r3000;
	// end inline asm
	// begin inline asm
	nanosleep.u32 %r3000;
	// end inline asm
	// begin inline asm
	nanosleep.u32 %r3000;
	// end inline asm
	// begin inline asm
	nanosleep.u32 %r3000;
	// end inline asm
	// begin inline asm
	nanosleep.u32 %r3000;
	// end inline asm
	// begin inline asm
	nanosleep.u32 %r3000;
	// end inline asm
	// begin inline asm
	nanosleep.u32 %r3000;
	// end inline asm
	// begin inline asm
	nanosleep.u32 %r3000;
	// end inline asm
	// begin inline asm
	nanosleep.u32 %r3000;
	// end inline asm
	// begin inline asm
	nanosleep.u32 %r3000;
	// end inline asm
	// begin inline asm
	nanosleep.u32 %r3000;
	// end inline asm
	// begin inline asm
	nanosleep.u32 %r3000;
	// end inline asm
	// begin inline asm
	nanosleep.u32 %r3000;
	// end inline asm
	// begin inline asm
	nanosleep.u32 %r3000;
	// end inline asm
	// begin inline asm
	nanosleep.u32 %r3000;
	// end inline asm
	// begin inline asm
	nanosleep.u32 %r3000;
	// end inline asm
	// begin inline asm
	nanosleep.u32 %r3000;
	// end inline asm
	// begin inline asm
	nanosleep.u32 %r3000;
	// end inline asm
	// begin inline asm
	nanosleep.u32 %r3000;
	// end inline asm
	// begin inline asm
	nanosleep.u32 %r3000;
	// end inline asm
	// begin inline asm
	nanosleep.u32 %r3000;
	// end inline asm
	// begin inline asm
	nanosleep.u32 %r3000;
	// end inline asm
	// begin inline asm
	nanosleep.u32 %r3000;
	// end inline asm
	// begin inline asm
	nanosleep.u32 %r3000;
	// end inline asm
	// begin inline asm
	nanosleep.u32 %r3000;
	// end inline asm
	// begin inline asm
	nanosleep.u32 %r3000;
	// end inline asm
	// begin inline asm
	nanosleep.u32 %r3000;
	// end inline asm
	// begin inline asm
	nanosleep.u32 %r3000;
	// end inline asm
	// begin inline asm
	nanosleep.u32 %r3000;
	// end inline asm
	// begin inline asm
	nanosleep.u32 %r3000;
	// end inline asm
	// begin inline asm
	nanosleep.u32 %r3000;
	// end inline asm
	// begin inline asm
	nanosleep.u32 %r3000;
	// end inline asm
	// begin inline asm
	nanosleep.u32 %r3000;
	// end inline asm
	// begin inline asm
	nanosleep.u32 %r3000;
	// end inline asm
	// begin inline asm
	nanosleep.u32 %r3000;
	// end inline asm
	// begin inline asm
	nanosleep.u32 %r3000;
	// end inline asm
	// begin inline asm
	nanosleep.u32 %r3000;
	// end inline asm
	// begin inline asm
	nanosleep.u32 %r3000;
	// end inline asm
	// begin inline asm
	nanosleep.u32 %r3000;
	// end inline asm
	// begin inline asm
	nanosleep.u32 %r3000;
	// end inline asm
	// begin inline asm
	nanosleep.u32 %r3000;
	// end inline asm
	// begin inline asm
	nanosleep.u32 %r3000;
	// end inline asm
	// begin inline asm
	nanosleep.u32 %r3000;
	// end inline asm
	// begin inline asm
	nanosleep.u32 %r3000;
	// end inline asm
	// begin inline asm
	nanosleep.u32 %r3000;
	// end inline asm
	// begin inline asm
	nanosleep.u32 %r3000;
	// end inline asm
	// begin inline asm
	nanosleep.u32 %r3000;
	// end inline asm
	// begin inline asm
	nanosleep.u32 %r3000;
	// end inline asm
	// begin inline asm
	nanosleep.u32 %r3000;
	// end inline asm
	// begin inline asm
	nanosleep.u32 %r3000;
	// end inline asm
	// begin inline asm
	nanosleep.u32 %r3000;
	// end inline asm
	// begin inline asm
	nanosleep.u32 %r3000;
	// end inline asm
	// begin inline asm
	nanosleep.u32 %r3000;
	// end inline asm
	// begin inline asm
	nanosleep.u32 %r3000;
	// end inline asm
	// begin inline asm
	nanosleep.u32 %r3000;
	// end inline asm
	// begin inline asm
	nanosleep.u32 %r3000;
	// end inline asm
	// begin inline asm
	nanosleep.u32 %r3000;
	// end inline asm
	// begin inline asm
	nanosleep.u32 %r3000;
	// end inline asm
	// begin inline asm
	nanosleep.u32 %r3000;
	// end inline asm
	// begin inline asm
	nanosleep.u32 %r3000;
	// end inline asm
	// begin inline asm
	nanosleep.u32 %r3000;
	// end inline asm
	// begin inline asm
	nanosleep.u32 %r3000;
	// end inline asm
	// begin inline asm
	nanosleep.u32 %r3000;
	// end inline asm
	// begin inline asm
	nanosleep.u32 %r3000;
	// end inline asm
	// begin inline asm
	nanosleep.u32 %r3000;
	// end inline asm
	// begin inline asm
	nanosleep.u32 %r3000;
	// end inline asm
	// begin inline asm
	nanosleep.u32 %r3000;
	// end inline asm
	// begin inline asm
	nanosleep.u32 %r3000;
	// end inline asm
	// begin inline asm
	nanosleep.u32 %r3000;
	// end inline asm
	// begin inline asm
	nanosleep.u32 %r3000;
	// end inline asm
	// begin inline asm
	nanosleep.u32 %r3000;
	// end inline asm
	// begin inline asm
	nanosleep.u32 %r3000;
	// end inline asm
	// begin inline asm
	nanosleep.u32 %r3000;
	// end inline asm
	// begin inline asm
	nanosleep.u32 %r3000;
	// end inline asm
	// begin inline asm
	nanosleep.u32 %r3000;
	// end inline asm
	// begin inline asm
	nanosleep.u32 %r3000;
	// end inline asm
	// begin inline asm
	nanosleep.u32 %r3000;
	// end inline asm
	// begin inline asm
	nanosleep.u32 %r3000;
	// end inline asm
	// begin inline asm
	nanosleep.u32 %r3000;
	// end inline asm
	// begin inline asm
	nanosleep.u32 %r3000;
	// end inline asm
	// begin inline asm
	nanosleep.u32 %r3000;
	// end inline asm
	// begin inline asm
	nanosleep.u32 %r3000;
	// end inline asm
	// begin inline asm
	nanosleep.u32 %r3000;
	// end inline asm
	// begin inline asm
	nanosleep.u32 %r3000;
	// end inline asm
	// begin inline asm
	nanosleep.u32 %r3000;
	// end inline asm
	// begin inline asm
	nanosleep.u32 %r3000;
	// end inline asm
	// begin inline asm
	nanosleep.u32 %r3000;
	// end inline asm
	// begin inline asm
	nanosleep.u32 %r3000;
	// end inline asm
	// begin inline asm
	nanosleep.u32 %r3000;
	// end inline asm
	// begin inline asm
	nanosleep.u32 %r3000;
	// end inline asm
	// begin inline asm
	nanosleep.u32 %r3000;
	// end inline asm
	// begin inline asm
	nanosleep.u32 %r3000;
	// end inline asm
	// begin inline asm
	nanosleep.u32 %r3000;
	// end inline asm
	// begin inline asm
	nanosleep.u32 %r3000;
	// end inline asm
	// begin inline asm
	nanosleep.u32 %r3000;
	// end inline asm
	// begin inline asm
	nanosleep.u32 %r3000;
	// end inline asm
	// begin inline asm
	nanosleep.u32 %r3000;
	// end inline asm
	// begin inline asm
	nanosleep.u32 %r3000;
	// end inline asm
	// begin inline asm
	nanosleep.u32 %r3000;
	// end inline asm
	// begin inline asm
	nanosleep.u32 %r3000;
	// end inline asm
	// begin inline asm
	nanosleep.u32 %r3000;
	// end inline asm
	// begin inline asm
	nanosleep.u32 %r3000;
	// end inline asm
	// begin inline asm
	nanosleep.u32 %r3000;
	// end inline asm
	// begin inline asm
	nanosleep.u32 %r3000;
	// end inline asm
	// begin inline asm
	nanosleep.u32 %r3000;
	// end inline asm
	// begin inline asm
	nanosleep.u32 %r3000;
	// end inline asm
	// begin inline asm
	nanosleep.u32 %r3000;
	// end inline asm
	// begin inline asm
	nanosleep.u32 %r3000;
	// end inline asm
	// begin inline asm
	nanosleep.u32 %r3000;
	// end inline asm
	// begin inline asm
	nanosleep.u32 %r3000;
	// end inline asm
	// begin inline asm
	nanosleep.u32 %r3000;
	// end inline asm
	// begin inline asm
	nanosleep.u32 %r3000;
	// end inline asm
	// begin inline asm
	nanosleep.u32 %r3000;
	// end inline asm
	// begin inline asm
	nanosleep.u32 %r3000;
	// end inline asm
	// begin inline asm
	nanosleep.u32 %r3000;
	// end inline asm
	// begin inline asm
	nanosleep.u32 %r3000;
	// end inline asm
	// begin inline asm
	nanosleep.u32 %r3000;
	// end inline asm
	// begin inline asm
	nanosleep.u32 %r3000;
	// end inline asm
	// begin inline asm
	nanosleep.u32 %r3000;
	// end inline asm
	// begin inline asm
	nanosleep.u32 %r3000;
	// end inline asm
	// begin inline asm
	nanosleep.u32 %r3000;
	// end inline asm
	// begin inline asm
	nanosleep.u32 %r3000;
	// end inline asm
	// begin inline asm
	nanosleep.u32 %r3000;
	// end inline asm
	// begin inline asm
	nanosleep.u32 %r3000;
	// end inline asm
	// begin inline asm
	nanosleep.u32 %r3000;
	// end inline asm
	// begin inline asm
	nanosleep.u32 %r3000;
	// end inline asm
	// begin inline asm
	nanosleep.u32 %r3000;
	// end inline asm
	// begin inline asm
	nanosleep.u32 %r3000;
	// end inline asm
	// begin inline asm
	nanosleep.u32 %r3000;
	// end inline asm
	// begin inline asm
	nanosleep.u32 %r3000;
	// end inline asm
	// begin inline asm
	nanosleep.u32 %r3000;
	// end inline asm
	// begin inline asm
	nanosleep.u32 %r3000;
	// end inline asm
	// begin inline asm
	nanosleep.u32 %r3000;
	// end inline asm
	// begin inline asm
	nanosleep.u32 %r3000;
	// end inline asm
	// begin inline asm
	nanosleep.u32 %r3000;
	// end inline asm
	// begin inline asm
	nanosleep.u32 %r3000;
	// end inline asm
	// begin inline asm
	nanosleep.u32 %r3000;
	// end inline asm
	// begin inline asm
	nanosleep.u32 %r3000;
	// end inline asm
	// begin inline asm
	nanosleep.u32 %r3000;
	// end inline asm
	// begin inline asm
	nanosleep.u32 %r3000;
	// end inline asm
	// begin inline asm
	nanosleep.u32 %r3000;
	// end inline asm
	// begin inline asm
	nanosleep.u32 %r3000;
	// end inline asm
	// begin inline asm
	nanosleep.u32 %r3000;
	// end inline asm
	// begin inline asm
	nanosleep.u32 %r3000;
	// end inline asm
	// begin inline asm
	nanosleep.u32 %r3000;
	// end inline asm
	// begin inline asm
	nanosleep.u32 %r3000;
	// end inline asm
	// begin inline asm
	nanosleep.u32 %r3000;
	// end inline asm
	// begin inline asm
	nanosleep.u32 %r3000;
	// end inline asm
	// begin inline asm
	nanosleep.u32 %r3000;
	// end inline asm
	// begin inline asm
	nanosleep.u32 %r3000;
	// end inline asm
	// begin inline asm
	nanosleep.u32 %r3000;
	// end inline asm
	// begin inline asm
	nanosleep.u32 %r3000;
	// end inline asm
	// begin inline asm
	nanosleep.u32 %r3000;
	// end inline asm
	// begin inline asm
	nanosleep.u32 %r3000;
	// end inline asm
	// begin inline asm
	nanosleep.u32 %r3000;
	// end inline asm
	// begin inline asm
	nanosleep.u32 %r3000;
	// end inline asm
	// begin inline asm
	nanosleep.u32 %r3000;
	// end inline asm
	// begin inline asm
	nanosleep.u32 %r3000;
	// end inline asm
	// begin inline asm
	nanosleep.u32 %r3000;
	// end inline asm
	// begin inline asm
	nanosleep.u32 %r3000;
	// end inline asm
	// begin inline asm
	nanosleep.u32 %r3000;
	// end inline asm
	// begin inline asm
	nanosleep.u32 %r3000;
	// end inline asm
	// begin inline asm
	nanosleep.u32 %r3000;
	// end inline asm
	// begin inline asm
	nanosleep.u32 %r3000;
	// end inline asm
	// begin inline asm
	nanosleep.u32 %r3000;
	// end inline asm
	// begin inline asm
	nanosleep.u32 %r3000;
	// end inline asm
	// begin inline asm
	nanosleep.u32 %r3000;
	// end inline asm
	// begin inline asm
	nanosleep.u32 %r3000;
	// end inline asm
	// begin inline asm
	nanosleep.u32 %r3000;
	// end inline asm
	// begin inline asm
	nanosleep.u32 %r3000;
	// end inline asm
	// begin inline asm
	nanosleep.u32 %r3000;
	// end inline asm
	// begin inline asm
	nanosleep.u32 %r3000;
	// end inline asm
	// begin inline asm
	nanosleep.u32 %r3000;
	// end inline asm
	// begin inline asm
	nanosleep.u32 %r3000;
	// end inline asm
	// begin inline asm
	nanosleep.u32 %r3000;
	// end inline asm
	// begin inline asm
	nanosleep.u32 %r3000;
	// end inline asm
	// begin inline asm
	nanosleep.u32 %r3000;
	// end inline asm
	// begin inline asm
	nanosleep.u32 %r3000;
	// end inline asm
	// begin inline asm
	nanosleep.u32 %r3000;
	// end inline asm
	// begin inline asm
	nanosleep.u32 %r3000;
	// end inline asm
	// begin inline asm
	nanosleep.u32 %r3000;
	// end inline asm
	// begin inline asm
	nanosleep.u32 %r3000;
	// end inline asm
	// begin inline asm
	nanosleep.u32 %r3000;
	// end inline asm
	// begin inline asm
	nanosleep.u32 %r3000;
	// end inline asm
	// begin inline asm
	nanosleep.u32 %r3000;
	// end inline asm
	// begin inline asm
	nanosleep.u32 %r3000;
	// end inline asm
	// begin inline asm
	nanosleep.u32 %r3000;
	// end inline asm
	// begin inline asm
	nanosleep.u32 %r3000;
	// end inline asm
	// begin inline asm
	nanosleep.u32 %r3000;
	// end inline asm
	// begin inline asm
	nanosleep.u32 %r3000;
	// end inline asm
	// begin inline asm
	nanosleep.u32 %r3000;
	// end inline asm
	// begin inline asm
	nanosleep.u32 %r3000;
	// end inline asm
	// begin inline asm
	nanosleep.u32 %r3000;
	// end inline asm
	// begin inline asm
	nanosleep.u32 %r3000;
	// end inline asm
	// begin inline asm
	nanosleep.u32 %r3000;
	// end inline asm
	// begin inline asm
	nanosleep.u32 %r3000;
	// end inline asm
	// begin inline asm
	nanosleep.u32 %r3000;
	// end inline asm
	// begin inline asm
	nanosleep.u32 %r3000;
	// end inline asm
	// begin inline asm
	nanosleep.u32 %r3000;
	// end inline asm
	// begin inline asm
	nanosleep.u32 %r3000;
	// end inline asm
	// begin inline asm
	nanosleep.u32 %r3000;
	// end inline asm
	// begin inline asm
	nanosleep.u32 %r3000;
	// end inline asm
	// begin inline asm
	nanosleep.u32 %r3000;
	// end inline asm
	// begin inline asm
	nanosleep.u32 %r3000;
	// end inline asm
	// begin inline asm
	nanosleep.u32 %r3000;
	// end inline asm
	// begin inline asm
	nanosleep.u32 %r3000;
	// end inline asm
	// begin inline asm
	nanosleep.u32 %r3000;
	// end inline asm
	// begin inline asm
	nanosleep.u32 %r3000;
	// end inline asm
	// begin inline asm
	nanosleep.u32 %r3000;
	// end inline asm
	// begin inline asm
	nanosleep.u32 %r3000;
	// end inline asm
	// begin inline asm
	nanosleep.u32 %r3000;
	// end inline asm
	// begin inline asm
	nanosleep.u32 %r3000;
	// end inline asm
	// begin inline asm
	nanosleep.u32 %r3000;
	// end inline asm
	// begin inline asm
	nanosleep.u32 %r3000;
	// end inline asm
	// begin inline asm
	nanosleep.u32 %r3000;
	// end inline asm
	// begin inline asm
	nanosleep.u32 %r3000;
	// end inline asm
	// begin inline asm
	nanosleep.u32 %r3000;
	// end inline asm
	// begin inline asm
	nanosleep.u32 %r3000;
	// end inline asm
	// begin inline asm
	nanosleep.u32 %r3000;
	// end inline asm
	// begin inline asm
	nanosleep.u32 %r3000;
	// end inline asm
	// begin inline asm
	nanosleep.u32 %r3000;
	// end inline asm
	// begin inline asm
	nanosleep.u32 %r3000;
	// end inline asm
	// begin inline asm
	nanosleep.u32 %r3000;
	// end inline asm
	// begin inline asm
	nanosleep.u32 %r3000;
	// end inline asm
	// begin inline asm
	nanosleep.u32 %r3000;
	// end inline asm
	// begin inline asm
	nanosleep.u32 %r3000;
	// end inline asm
	// begin inline asm
	nanosleep.u32 %r3000;
	// end inline asm
	// begin inline asm
	nanosleep.u32 %r3000;
	// end inline asm
	// begin inline asm
	nanosleep.u32 %r3000;
	// end inline asm
	// begin inline asm
	nanosleep.u32 %r3000;
	// end inline asm
	// begin inline asm
	nanosleep.u32 %r3000;
	// end inline asm
	// begin inline asm
	nanosleep.u32 %r3000;
	// end inline asm
	// begin inline asm
	nanosleep.u32 %r3000;
	// end inline asm
	// begin inline asm
	nanosleep.u32 %r3000;
	// end inline asm
	// begin inline asm
	nanosleep.u32 %r3000;
	// end inline asm
	// begin inline asm
	nanosleep.u32 %r3000;
	// end inline asm
	// begin inline asm
	nanosleep.u32 %r3000;
	// end inline asm
	// begin inline asm
	nanosleep.u32 %r3000;
	// end inline asm
	// begin inline asm
	nanosleep.u32 %r3000;
	// end inline asm
	// begin inline asm
	nanosleep.u32 %r3000;
	// end inline asm
	// begin inline asm
	nanosleep.u32 %r3000;
	// end inline asm
	// begin inline asm
	nanosleep.u32 %r3000;
	// end inline asm
	// begin inline asm
	nanosleep.u32 %r3000;
	// end inline asm
	// begin inline asm
	nanosleep.u32 %r3000;
	// end inline asm
	// begin inline asm
	nanosleep.u32 %r3000;
	// end inline asm
	// begin inline asm
	nanosleep.u32 %r3000;
	// end inline asm
	// begin inline asm
	nanosleep.u32 %r3000;
	// end inline asm
	// begin inline asm
	nanosleep.u32 %r3000;
	// end inline asm
	// begin inline asm
	nanosleep.u32 %r3000;
	// end inline asm
	// begin inline asm
	nanosleep.u32 %r3000;
	// end inline asm
	// begin inline asm
	nanosleep.u32 %r3000;
	// end inline asm
	// begin inline asm
	nanosleep.u32 %r3000;
	// end inline asm
	// begin inline asm
	nanosleep.u32 %r3000;
	// end inline asm
	// begin inline asm
	nanosleep.u32 %r3000;
	// end inline asm
	// begin inline asm
	nanosleep.u32 %r3000;
	// end inline asm
	// begin inline asm
	nanosleep.u32 %r3000;
	// end inline asm
	// begin inline asm
	nanosleep.u32 %r3000;
	// end inline asm
	// begin inline asm
	nanosleep.u32 %r3000;
	// end inline asm
	// begin inline asm
	nanosleep.u32 %r3000;
	// end inline asm
	// begin inline asm
	nanosleep.u32 %r3000;
	// end inline asm
	// begin inline asm
	nanosleep.u32 %r3000;
	// end inline asm
	// begin inline asm
	nanosleep.u32 %r3000;
	// end inline asm
	// begin inline asm
	nanosleep.u32 %r3000;
	// end inline asm
	// begin inline asm
	nanosleep.u32 %r3000;
	// end inline asm
	// begin inline asm
	nanosleep.u32 %r3000;
	// end inline asm
	// begin inline asm
	nanosleep.u32 %r3000;
	// end inline asm
	// begin inline asm
	nanosleep.u32 %r3000;
	// end inline asm
	// begin inline asm
	nanosleep.u32 %r3000;
	// end inline asm
	// begin inline asm
	nanosleep.u32 %r3000;
	// end inline asm
	// begin inline asm
	nanosleep.u32 %r3000;
	// end inline asm
	// begin inline asm
	nanosleep.u32 %r3000;
	// end inline asm
	// begin inline asm
	nanosleep.u32 %r3000;
	// end inline asm
	// begin inline asm
	nanosleep.u32 %r3000;
	// end inline asm
	// begin inline asm
	nanosleep.u32 %r3000;
	// end inline asm
	// begin inline asm
	nanosleep.u32 %r3000;
	// end inline asm
	// begin inline asm
	nanosleep.u32 %r3000;
	// end inline asm
	// begin inline asm
	nanosleep.u32 %r3000;
	// end inline asm
	// begin inline asm
	nanosleep.u32 %r3000;
	// end inline asm
	// begin inline asm
	nanosleep.u32 %r3000;
	// end inline asm
	// begin inline asm
	nanosleep.u32 %r3000;
	// end inline asm
	// begin inline asm
	nanosleep.u32 %r3000;
	// end inline asm
	// begin inline asm
	nanosleep.u32 %r3000;
	// end inline asm
	// begin inline asm
	nanosleep.u32 %r3000;
	// end inline asm
	// begin inline asm
	nanosleep.u32 %r3000;
	// end inline asm
	// begin inline asm
	nanosleep.u32 %r3000;
	// end inline asm
	// begin inline asm
	nanosleep.u32 %r3000;
	// end inline asm
	// begin inline asm
	nanosleep.u32 %r3000;
	// end inline asm
	// begin inline asm
	nanosleep.u32 %r3000;
	// end inline asm
	// begin inline asm
	nanosleep.u32 %r3000;
	// end inline asm
	// begin inline asm
	nanosleep.u32 %r3000;
	// end inline asm
	// begin inline asm
	nanosleep.u32 %r3000;
	// end inline asm
	// begin inline asm
	nanosleep.u32 %r3000;
	// end inline asm
	// begin inline asm
	nanosleep.u32 %r3000;
	// end inline asm
	// begin inline asm
	nanosleep.u32 %r3000;
	// end inline asm
	// begin inline asm
	nanosleep.u32 %r3000;
	// end inline asm
	// begin inline asm
	nanosleep.u32 %r3000;
	// end inline asm
	// begin inline asm
	nanosleep.u32 %r3000;
	// end inline asm
	// begin inline asm
	nanosleep.u32 %r3000;
	// end inline asm
	// begin inline asm
	nanosleep.u32 %r3000;
	// end inline asm
	// begin inline asm
	nanosleep.u32 %r3000;
	// end inline asm
	// begin inline asm
	nanosleep.u32 %r3000;
	// end inline asm
	// begin inline asm
	nanosleep.u32 %r3000;
	// end inline asm
	// begin inline asm
	nanosleep.u32 %r3000;
	// end inline asm
	// begin inline asm
	nanosleep.u32 %r3000;
	// end inline asm
	// begin inline asm
	nanosleep.u32 %r3000;
	// end inline asm
	// begin inline asm
	nanosleep.u32 %r3000;
	// end inline asm
	// begin inline asm
	nanosleep.u32 %r3000;
	// end inline asm
	// begin inline asm
	nanosleep.u32 %r3000;
	// end inline asm
	// begin inline asm
	nanosleep.u32 %r3000;
	// end inline asm
	// begin inline asm
	nanosleep.u32 %r3000;
	// end inline asm
	// begin inline asm
	nanosleep.u32 %r3000;
	// end inline asm
	// begin inline asm
	nanosleep.u32 %r3000;
	// end inline asm
	// begin inline asm
	nanosleep.u32 %r3000;
	// end inline asm
	// begin inline asm
	nanosleep.u32 %r3000;
	// end inline asm
	// begin inline asm
	nanosleep.u32 %r3000;
	// end inline asm
	// begin inline asm
	nanosleep.u32 %r3000;
	// end inline asm
	// begin inline asm
	nanosleep.u32 %r3000;
	// end inline asm
	// begin inline asm
	nanosleep.u32 %r3000;
	// end inline asm
	// begin inline asm
	nanosleep.u32 %r3000;
	// end inline asm
	// begin inline asm
	nanosleep.u32 %r3000;
	// end inline asm
	// begin inline asm
	nanosleep.u32 %r3000;
	// end inline asm
	// begin inline asm
	nanosleep.u32 %r3000;
	// end inline asm
	// begin inline asm
	nanosleep.u32 %r3000;
	// end inline asm
	// begin inline asm
	nanosleep.u32 %r3000;
	// end inline asm
	// begin inline asm
	nanosleep.u32 %r3000;
	// end inline asm
	// begin inline asm
	nanosleep.u32 %r3000;
	// end inline asm
	// begin inline asm
	nanosleep.u32 %r3000;
	// end inline asm
	// begin inline asm
	nanosleep.u32 %r3000;
	// end inline asm
	// begin inline asm
	nanosleep.u32 %r3000;
	// end inline asm
	// begin inline asm
	nanosleep.u32 %r3000;
	// end inline asm
	// begin inline asm
	nanosleep.u32 %r3000;
	// end inline asm
	// begin inline asm
	nanosleep.u32 %r3000;
	// end inline asm
	// begin inline asm
	nanosleep.u32 %r3000;
	// end inline asm
	// begin inline asm
	nanosleep.u32 %r3000;
	// end inline asm
	// begin inline asm
	nanosleep.u32 %r3000;
	// end inline asm
	// begin inline asm
	nanosleep.u32 %r3000;
	// end inline asm
	// begin inline asm
	nanosleep.u32 %r3000;
	// end inline asm
	// begin inline asm
	nanosleep.u32 %r3000;
	// end inline asm
	// begin inline asm
	nanosleep.u32 %r3000;
	// end inline asm
	// begin inline asm
	nanosleep.u32 %r3000;
	// end inline asm
	// begin inline asm
	nanosleep.u32 %r3000;
	// end inline asm
	// begin inline asm
	nanosleep.u32 %r3000;
	// end inline asm
	// begin inline asm
	nanosleep.u32 %r3000;
	// end inline asm
	// begin inline asm
	nanosleep.u32 %r3000;
	// end inline asm
	// begin inline asm
	nanosleep.u32 %r3000;
	// end inline asm
	// begin inline asm
	nanosleep.u32 %r3000;
	// end inline asm
	// begin inline asm
	nanosleep.u32 %r3000;
	// end inline asm
	// begin inline asm
	nanosleep.u32 %r3000;
	// end inline asm
	// begin inline asm
	nanosleep.u32 %r3000;
	// end inline asm
	// begin inline asm
	nanosleep.u32 %r3000;
	// end inline asm
	// begin inline asm
	nanosleep.u32 %r3000;
	// end inline asm
	// begin inline asm
	nanosleep.u32 %r3000;
	// end inline asm
	// begin inline asm
	nanosleep.u32 %r3000;
	// end inline asm
	// begin inline asm
	nanosleep.u32 %r3000;
	// end inline asm
	// begin inline asm
	nanosleep.u32 %r3000;
	// end inline asm
	// begin inline asm
	nanosleep.u32 %r3000;
	// end inline asm
	// begin inline asm
	nanosleep.u32 %r3000;
	// end inline asm
	// begin inline asm
	nanosleep.u32 %r3000;
	// end inline asm
	// begin inline asm
	nanosleep.u32 %r3000;
	// end inline asm
	// begin inline asm
	nanosleep.u32 %r3000;
	// end inline asm
	// begin inline asm
	nanosleep.u32 %r3000;
	// end inline asm
	// begin inline asm
	nanosleep.u32 %r3000;
	// end inline asm
	// begin inline asm
	nanosleep.u32 %r3000;
	// end inline asm
	// begin inline asm
	nanosleep.u32 %r3000;
	// end inline asm
	// begin inline asm
	nanosleep.u32 %r3000;
	// end inline asm
	// begin inline asm
	nanosleep.u32 %r3000;
	// end inline asm
	// begin inline asm
	nanosleep.u32 %r3000;
	// end inline asm
	// begin inline asm
	nanosleep.u32 %r3000;
	// end inline asm
	// begin inline asm
	nanosleep.u32 %r3000;
	// end inline asm
	// begin inline asm
	nanosleep.u32 %r3000;
	// end inline asm
	// begin inline asm
	nanosleep.u32 %r3000;
	// end inline asm
	// begin inline asm
	nanosleep.u32 %r3000;
	// end inline asm
	// begin inline asm
	nanosleep.u32 %r3000;
	// end inline asm
	// begin inline asm
	nanosleep.u32 %r3000;
	// end inline asm
	// begin inline asm
	nanosleep.u32 %r3000;
	// end inline asm
	// begin inline asm
	nanosleep.u32 %r3000;
	// end inline asm
	// begin inline asm
	nanosleep.u32 %r3000;
	// end inline asm
	// begin inline asm
	nanosleep.u32 %r3000;
	// end inline asm
	// begin inline asm
	nanosleep.u32 %r3000;
	// end inline asm
	// begin inline asm
	nanosleep.u32 %r3000;
	// end inline asm
	// begin inline asm
	nanosleep.u32 %r3000;
	// end inline asm
	// begin inline asm
	nanosleep.u32 %r3000;
	// end inline asm
	// begin inline asm
	nanosleep.u32 %r3000;
	// end inline asm
	// begin inline asm
	nanosleep.u32 %r3000;
	// end inline asm
	// begin inline asm
	nanosleep.u32 %r3000;
	// end inline asm
	// begin inline asm
	nanosleep.u32 %r3000;
	// end inline asm
	// begin inline asm
	nanosleep.u32 %r3000;
	// end inline asm
	// begin inline asm
	nanosleep.u32 %r3000;
	// end inline asm
	// begin inline asm
	nanosleep.u32 %r3000;
	// end inline asm
	// begin inline asm
	nanosleep.u32 %r3000;
	// end inline asm
	// begin inline asm
	nanosleep.u32 %r3000;
	// end inline asm
	// begin inline asm
	nanosleep.u32 %r3000;
	// end inline asm
	// begin inline asm
	nanosleep.u32 %r3000;
	// end inline asm
	// begin inline asm
	nanosleep.u32 %r3000;
	// end inline asm
	// begin inline asm
	nanosleep.u32 %r3000;
	// end inline asm
	// begin inline asm
	nanosleep.u32 %r3000;
	// end inline asm
	// begin inline asm
	nanosleep.u32 %r3000;
	// end inline asm
	// begin inline asm
	nanosleep.u32 %r3000;
	// end inline asm
	// begin inline asm
	nanosleep.u32 %r3000;
	// end inline asm
	// begin inline asm
	nanosleep.u32 %r3000;
	// end inline asm
	// begin inline asm
	nanosleep.u32 %r3000;
	// end inline asm
	// begin inline asm
	nanosleep.u32 %r3000;
	// end inline asm
	// begin inline asm
	nanosleep.u32 %r3000;
	// end inline asm
	// begin inline asm
	nanosleep.u32 %r3000;
	// end inline asm
	// begin inline asm
	nanosleep.u32 %r3000;
	// end inline asm
	// begin inline asm
	nanosleep.u32 %r3000;
	// end inline asm
	// begin inline asm
	nanosleep.u32 %r3000;
	// end inline asm
	// begin inline asm
	nanosleep.u32 %r3000;
	// end inline asm
	// begin inline asm
	nanosleep.u32 %r3000;
	// end inline asm
	// begin inline asm
	nanosleep.u32 %r3000;
	// end inline asm
	// begin inline asm
	nanosleep.u32 %r3000;
	// end inline asm
	// begin inline asm
	nanosleep.u32 %r3000;
	// end inline asm
	// begin inline asm
	nanosleep.u32 %r3000;
	// end inline asm
	// begin inline asm
	nanosleep.u32 %r3000;
	// end inline asm
	// begin inline asm
	nanosleep.u32 %r3000;
	// end inline asm
	// begin inline asm
	nanosleep.u32 %r3000;
	// end inline asm
	// begin inline asm
	nanosleep.u32 %r3000;
	// end inline asm
	// begin inline asm
	nanosleep.u32 %r3000;
	// end inline asm
	// begin inline asm
	nanosleep.u32 %r3000;
	// end inline asm
	// begin inline asm
	nanosleep.u32 %r3000;
	// end inline asm
	// begin inline asm
	nanosleep.u32 %r3000;
	// end inline asm
	// begin inline asm
	nanosleep.u32 %r3000;
	// end inline asm
	// begin inline asm
	nanosleep.u32 %r3000;
	// end inline asm
	// begin inline asm
	nanosleep.u32 %r3000;
	// end inline asm
	// begin inline asm
	nanosleep.u32 %r3000;
	// end inline asm
	// begin inline asm
	nanosleep.u32 %r3000;
	// end inline asm
	// begin inline asm
	nanosleep.u32 %r3000;
	// end inline asm
	// begin inline asm
	nanosleep.u32 %r3000;
	// end inline asm
	// begin inline asm
	nanosleep.u32 %r3000;
	// end inline asm
	// begin inline asm
	nanosleep.u32 %r3000;
	// end inline asm
	// begin inline asm
	nanosleep.u32 %r3000;
	// end inline asm
	// begin inline asm
	nanosleep.u32 %r3000;
	// end inline asm
	// begin inline asm
	nanosleep.u32 %r3000;
	// end inline asm
	// begin inline asm
	nanosleep.u32 %r3000;
	// end inline asm
	// begin inline asm
	nanosleep.u32 %r3000;
	// end inline asm
	// begin inline asm
	nanosleep.u32 %r3000;
	// end inline asm
	// begin inline asm
	nanosleep.u32 %r3000;
	// end inline asm
	// begin inline asm
	nanosleep.u32 %r3000;
	// end inline asm
	// begin inline asm
	nanosleep.u32 %r3000;
	// end inline asm
	// begin inline asm
	nanosleep.u32 %r3000;
	// end inline asm
	// begin inline asm
	nanosleep.u32 %r3000;
	// end inline asm
	// begin inline asm
	nanosleep.u32 %r3000;
	// end inline asm
	// begin inline asm
	nanosleep.u32 %r3000;
	// end inline asm
	// begin inline asm
	nanosleep.u32 %r3000;
	// end inline asm
	// begin inline asm
	nanosleep.u32 %r3000;
	// end inline asm
	// begin inline asm
	nanosleep.u32 %r3000;
	// end inline asm
	// begin inline asm
	nanosleep.u32 %r3000;
	// end inline asm
	// begin inline asm
	nanosleep.u32 %r3000;
	// end inline asm
	// begin inline asm
	nanosleep.u32 %r3000;
	// end inline asm
	// begin inline asm
	nanosleep.u32 %r3000;
	// end inline asm
	// begin inline asm
	nanosleep.u32 %r3000;
	// end inline asm
	// begin inline asm
	nanosleep.u32 %r3000;
	// end inline asm
	// begin inline asm
	nanosleep.u32 %r3000;
	// end inline asm
	// begin inline asm
	nanosleep.u32 %r3000;
	// end inline asm
	// begin inline asm
	nanosleep.u32 %r3000;
	// end inline asm
	// begin inline asm
	nanosleep.u32 %r3000;
	// end inline asm
	// begin inline asm
	nanosleep.u32 %r3000;
	// end inline asm
	// begin inline asm
	nanosleep.u32 %r3000;
	// end inline asm
	// begin inline asm
	nanosleep.u32 %r3000;
	// end inline asm
	// begin inline asm
	nanosleep.u32 %r3000;
	// end inline asm
	// begin inline asm
	nanosleep.u32 %r3000;
	// end inline asm
	// begin inline asm
	nanosleep.u32 %r3000;
	// end inline asm
	// begin inline asm
	nanosleep.u32 %r3000;
	// end inline asm
	// begin inline asm
	nanosleep.u32 %r3000;
	// end inline asm
	// begin inline asm
	nanosleep.u32 %r3000;
	// end inline asm
	// begin inline asm
	nanosleep.u32 %r3000;
	// end inline asm
	// begin inline asm
	nanosleep.u32 %r3000;
	// end inline asm
	// begin inline asm
	nanosleep.u32 %r3000;
	// end inline asm
	// begin inline asm
	nanosleep.u32 %r3000;
	// end inline asm
	// begin inline asm
	nanosleep.u32 %r3000;
	// end inline asm
	// begin inline asm
	nanosleep.u32 %r3000;
	// end inline asm
	// begin inline asm
	nanosleep.u32 %r3000;
	// end inline asm
	// begin inline asm
	nanosleep.u32 %r3000;
	// end inline asm
	// begin inline asm
	nanosleep.u32 %r3000;
	// end inline asm
	// begin inline asm
	nanosleep.u32 %r3000;
	// end inline asm
	// begin inline asm
	nanosleep.u32 %r3000;
	// end inline asm
	// begin inline asm
	nanosleep.u32 %r3000;
	// end inline asm
	// begin inline asm
	nanosleep.u32 %r3000;
	// end inline asm
	// begin inline asm
	nanosleep.u32 %r3000;
	// end inline asm
	// begin inline asm
	nanosleep.u32 %r3000;
	// end inline asm
	// begin inline asm
	nanosleep.u32 %r3000;
	// end inline asm
	// begin inline asm
	nanosleep.u32 %r3000;
	// end inline asm
	// begin inline asm
	nanosleep.u32 %r3000;
	// end inline asm
	// begin inline asm
	nanosleep.u32 %r3000;
	// end inline asm
	// begin inline asm
	nanosleep.u32 %r3000;
	// end inline asm
	// begin inline asm
	nanosleep.u32 %r3000;
	// end inline asm
	// begin inline asm
	nanosleep.u32 %r3000;
	// end inline asm
	// begin inline asm
	nanosleep.u32 %r3000;
	// end inline asm
	// begin inline asm
	nanosleep.u32 %r3000;
	// end inline asm
	// begin inline asm
	nanosleep.u32 %r3000;
	// end inline asm
	// begin inline asm
	nanosleep.u32 %r3000;
	// end inline asm
	// begin inline asm
	nanosleep.u32 %r3000;
	// end inline asm
	// begin inline asm
	nanosleep.u32 %r3000;
	// end inline asm
	// begin inline asm
	nanosleep.u32 %r3000;
	// end inline asm
	// begin inline asm
	nanosleep.u32 %r3000;
	// end inline asm
	// begin inline asm
	nanosleep.u32 %r3000;
	// end inline asm
	// begin inline asm
	nanosleep.u32 %r3000;
	// end inline asm
	// begin inline asm
	nanosleep.u32 %r3000;
	// end inline asm
	// begin inline asm
	nanosleep.u32 %r3000;
	// end inline asm
	// begin inline asm
	nanosleep.u32 %r3000;
	// end inline asm
	// begin inline asm
	nanosleep.u32 %r3000;
	// end inline asm
	// begin inline asm
	nanosleep.u32 %r3000;
	// end inline asm
	// begin inline asm
	nanosleep.u32 %r3000;
	// end inline asm
	// begin inline asm
	nanosleep.u32 %r3000;
	// end inline asm
	// begin inline asm
	nanosleep.u32 %r3000;
	// end inline asm
	// begin inline asm
	nanosleep.u32 %r3000;
	// end inline asm
	// begin inline asm
	nanosleep.u32 %r3000;
	// end inline asm
	// begin inline asm
	nanosleep.u32 %r3000;
	// end inline asm
	// begin inline asm
	nanosleep.u32 %r3000;
	// end inline asm
	// begin inline asm
	nanosleep.u32 %r3000;
	// end inline asm
	// begin inline asm
	nanosleep.u32 %r3000;
	// end inline asm
	// begin inline asm
	nanosleep.u32 %r3000;
	// end inline asm
	// begin inline asm
	nanosleep.u32 %r3000;
	// end inline asm
	// begin inline asm
	nanosleep.u32 %r3000;
	// end inline asm
	// begin inline asm
	nanosleep.u32 %r3000;
	// end inline asm
	// begin inline asm
	nanosleep.u32 %r3000;
	// end inline asm
	// begin inline asm
	nanosleep.u32 %r3000;
	// end inline asm
	// begin inline asm
	nanosleep.u32 %r3000;
	// end inline asm
	// begin inline asm
	nanosleep.u32 %r3000;
	// end inline asm
	// begin inline asm
	nanosleep.u32 %r3000;
	// end inline asm
	// begin inline asm
	nanosleep.u32 %r3000;
	// end inline asm
	// begin inline asm
	nanosleep.u32 %r3000;
	// end inline asm
	// begin inline asm
	nanosleep.u32 %r3000;
	// end inline asm
	// begin inline asm
	nanosleep.u32 %r3000;
	// end inline asm
	// begin inline asm
	nanosleep.u32 %r3000;
	// end inline asm
	// begin inline asm
	nanosleep.u32 %r3000;
	// end inline asm
	// begin inline asm
	nanosleep.u32 %r3000;
	// end inline asm
	// begin inline asm
	nanosleep.u32 %r3000;
	// end inline asm
	// begin inline asm
	nanosleep.u32 %r3000;
	// end inline asm
	// begin inline asm
	nanosleep.u32 %r3000;
	// end inline asm
	// begin inline asm
	nanosleep.u32 %r3000;
	// end inline asm
	// begin inline asm
	nanosleep.u32 %r3000;
	// end inline asm
	// begin inline asm
	nanosleep.u32 %r3000;
	// end inline asm
	// begin inline asm
	nanosleep.u32 %r3000;
	// end inline asm
	// begin inline asm
	nanosleep.u32 %r3000;
	// end inline asm
	// begin inline asm
	nanosleep.u32 %r3000;
	// end inline asm
	// begin inline asm
	nanosleep.u32 %r3000;
	// end inline asm
	// begin inline asm
	nanosleep.u32 %r3000;
	// end inline asm
	// begin inline asm
	nanosleep.u32 %r3000;
	// end inline asm
	// begin inline asm
	nanosleep.u32 %r3000;
	// end inline asm
	// begin inline asm
	nanosleep.u32 %r3000;
	// end inline asm
	// begin inline asm
	nanosleep.u32 %r3000;
	// end inline asm
	// begin inline asm
	nanosleep.u32 %r3000;
	// end inline asm
	// begin inline asm
	nanosleep.u32 %r3000;
	// end inline asm
	// begin inline asm
	nanosleep.u32 %r3000;
	// end inline asm
	// begin inline asm
	nanosleep.u32 %r3000;
	// end inline asm
	// begin inline asm
	nanosleep.u32 %r3000;
	// end inline asm
	// begin inline asm
	nanosleep.u32 %r3000;
	// end inline asm
	// begin inline asm
	nanosleep.u32 %r3000;
	// end inline asm
	// begin inline asm
	nanosleep.u32 %r3000;
	// end inline asm
	// begin inline asm
	nanosleep.u32 %r3000;
	// end inline asm
	// begin inline asm
	nanosleep.u32 %r3000;
	// end inline asm
	// begin inline asm
	nanosleep.u32 %r3000;
	// end inline asm
	// begin inline asm
	nanosleep.u32 %r3000;
	// end inline asm
	// begin inline asm
	nanosleep.u32 %r3000;
	// end inline asm
	// begin inline asm
	nanosleep.u32 %r3000;
	// end inline asm
	// begin inline asm
	nanosleep.u32 %r3000;
	// end inline asm
	// begin inline asm
	nanosleep.u32 %r3000;
	// end inline asm
	// begin inline asm
	nanosleep.u32 %r3000;
	// end inline asm
	// begin inline asm
	nanosleep.u32 %r3000;
	// end inline asm
	// begin inline asm
	nanosleep.u32 %r3000;
	// end inline asm
	// begin inline asm
	nanosleep.u32 %r3000;
	// end inline asm
	// begin inline asm
	nanosleep.u32 %r3000;
	// end inline asm
	// begin inline asm
	nanosleep.u32 %r3000;
	// end inline asm
	// begin inline asm
	nanosleep.u32 %r3000;
	// end inline asm
	// begin inline asm
	nanosleep.u32 %r3000;
	// end inline asm
	// begin inline asm
	nanosleep.u32 %r3000;
	// end inline asm
	// begin inline asm
	nanosleep.u32 %r3000;
	// end inline asm
	// begin inline asm
	nanosleep.u32 %r3000;
	// end inline asm
	// begin inline asm
	nanosleep.u32 %r3000;
	// end inline asm
	// begin inline asm
	nanosleep.u32 %r3000;
	// end inline asm
	// begin inline asm
	nanosleep.u32 %r3000;
	// end inline asm
	// begin inline asm
	nanosleep.u32 %r3000;
	// end inline asm
	// begin inline asm
	nanosleep.u32 %r3000;
	// end inline asm
	// begin inline asm
	nanosleep.u32 %r3000;
	// end inline asm
	// begin inline asm
	nanosleep.u32 %r3000;
	// end inline asm
	// begin inline asm
	nanosleep.u32 %r3000;
	// end inline asm
	// begin inline asm
	nanosleep.u32 %r3000;
	// end inline asm
	// begin inline asm
	nanosleep.u32 %r3000;
	// end inline asm
	// begin inline asm
	nanosleep.u32 %r3000;
	// end inline asm
	// begin inline asm
	nanosleep.u32 %r3000;
	// end inline asm
	// begin inline asm
	nanosleep.u32 %r3000;
	// end inline asm
	// begin inline asm
	nanosleep.u32 %r3000;
	// end inline asm
	// begin inline asm
	nanosleep.u32 %r3000;
	// end inline asm
	// begin inline asm
	nanosleep.u32 %r3000;
	// end inline asm
	// begin inline asm
	nanosleep.u32 %r3000;
	// end inline asm
	// begin inline asm
	nanosleep.u32 %r3000;
	// end inline asm
	// begin inline asm
	nanosleep.u32 %r3000;
	// end inline asm
	// begin inline asm
	nanosleep.u32 %r3000;
	// end inline asm
	// begin inline asm
	nanosleep.u32 %r3000;
	// end inline asm
	// begin inline asm
	nanosleep.u32 %r3000;
	// end inline asm
	// begin inline asm
	nanosleep.u32 %r3000;
	// end inline asm
	// begin inline asm
	nanosleep.u32 %r3000;
	// end inline asm
	// begin inline asm
	nanosleep.u32 %r3000;
	// end inline asm
	// begin inline asm
	nanosleep.u32 %r3000;
	// end inline asm
	// begin inline asm
	nanosleep.u32 %r3000;
	// end inline asm
	// begin inline asm
	nanosleep.u32 %r3000;
	// end inline asm
	// begin inline asm
	nanosleep.u32 %r3000;
	// end inline asm
	// begin inline asm
	nanosleep.u32 %r3000;
	// end inline asm
	// begin inline asm
	nanosleep.u32 %r3000;
	// end inline asm
	// begin inline asm
	nanosleep.u32 %r3000;
	// end inline asm
	// begin inline asm
	nanosleep.u32 %r3000;
	// end inline asm
	// begin inline asm
	nanosleep.u32 %r3000;
	// end inline asm
	// begin inline asm
	nanosleep.u32 %r3000;
	// end inline asm
	// begin inline asm
	nanosleep.u32 %r3000;
	// end inline asm
	// begin inline asm
	nanosleep.u32 %r3000;
	// end inline asm
	// begin inline asm
	nanosleep.u32 %r3000;
	// end inline asm
	// begin inline asm
	nanosleep.u32 %r3000;
	// end inline asm
	// begin inline asm
	nanosleep.u32 %r3000;
	// end inline asm
	// begin inline asm
	nanosleep.u32 %r3000;
	// end inline asm
	// begin inline asm
	nanosleep.u32 %r3000;
	// end inline asm
	// begin inline asm
	nanosleep.u32 %r3000;
	// end inline asm
	// begin inline asm
	nanosleep.u32 %r3000;
	// end inline asm
	// begin inline asm
	nanosleep.u32 %r3000;
	// end inline asm
	// begin inline asm
	nanosleep.u32 %r3000;
	// end inline asm
	// begin inline asm
	nanosleep.u32 %r3000;
	// end inline asm
	// begin inline asm
	nanosleep.u32 %r3000;
	// end inline asm
	// begin inline asm
	nanosleep.u32 %r3000;
	// end inline asm
	// begin inline asm
	nanosleep.u32 %r3000;
	// end inline asm
	// begin inline asm
	nanosleep.u32 %r3000;
	// end inline asm
	// begin inline asm
	nanosleep.u32 %r3000;
	// end inline asm
	// begin inline asm
	nanosleep.u32 %r3000;
	// end inline asm
	// begin inline asm
	nanosleep.u32 %r3000;
	// end inline asm
	// begin inline asm
	nanosleep.u32 %r3000;
	// end inline asm
	// begin inline asm
	nanosleep.u32 %r3000;
	// end inline asm
	// begin inline asm
	nanosleep.u32 %r3000;
	// end inline asm
	// begin inline asm
	nanosleep.u32 %r3000;
	// end inline asm
	// begin inline asm
	nanosleep.u32 %r3000;
	// end inline asm
	// begin inline asm
	nanosleep.u32 %r3000;
	// end inline asm
	// begin inline asm
	nanosleep.u32 %r3000;
	// end inline asm
	// begin inline asm
	nanosleep.u32 %r3000;
	// end inline asm
	// begin inline asm
	nanosleep.u32 %r3000;
	// end inline asm
	// begin inline asm
	nanosleep.u32 %r3000;
	// end inline asm
	// begin inline asm
	nanosleep.u32 %r3000;
	// end inline asm
	// begin inline asm
	nanosleep.u32 %r3000;
	// end inline asm
	// begin inline asm
	nanosleep.u32 %r3000;
	// end inline asm
	// begin inline asm
	nanosleep.u32 %r3000;
	// end inline asm
	// begin inline asm
	nanosleep.u32 %r3000;
	// end inline asm
	// begin inline asm
	nanosleep.u32 %r3000;
	// end inline asm
	// begin inline asm
	nanosleep.u32 %r3000;
	// end inline asm
	// begin inline asm
	nanosleep.u32 %r3000;
	// end inline asm
	// begin inline asm
	nanosleep.u32 %r3000;
	// end inline asm
	// begin inline asm
	nanosleep.u32 %r3000;
	// end inline asm
	// begin inline asm
	nanosleep.u32 %r3000;
	// end inline asm
	// begin inline asm
	nanosleep.u32 %r3000;
	// end inline asm
	// begin inline asm
	nanosleep.u32 %r3000;
	// end inline asm
	// begin inline asm
	nanosleep.u32 %r3000;
	// end inline asm
	// begin inline asm
	nanosleep.u32 %r3000;
	// end inline asm
	// begin inline asm
	nanosleep.u32 %r3000;
	// end inline asm
	// begin inline asm
	nanosleep.u32 %r3000;
	// end inline asm
	// begin inline asm
	nanosleep.u32 %r3000;
	// end inline asm
	// begin inline asm
	nanosleep.u32 %r3000;
	// end inline asm
	// begin inline asm
	nanosleep.u32 %r3000;
	// end inline asm
	// begin inline asm
	nanosleep.u32 %r3000;
	// end inline asm
	// begin inline asm
	nanosleep.u32 %r3000;
	// end inline asm
	// begin inline asm
	nanosleep.u32 %r3000;
	// end inline asm
	// begin inline asm
	nanosleep.u32 %r3000;
	// end inline asm
	// begin inline asm
	nanosleep.u32 %r3000;
	// end inline asm
	// begin inline asm
	nanosleep.u32 %r3000;
	// end inline asm
	// begin inline asm
	nanosleep.u32 %r3000;
	// end inline asm
	// begin inline asm
	nanosleep.u32 %r3000;
	// end inline asm
	// begin inline asm
	nanosleep.u32 %r3000;
	// end inline asm
	// begin inline asm
	nanosleep.u32 %r3000;
	// end inline asm
	// begin inline asm
	nanosleep.u32 %r3000;
	// end inline asm
	// begin inline asm
	nanosleep.u32 %r3000;
	// end inline asm
	// begin inline asm
	nanosleep.u32 %r3000;
	// end inline asm
	// begin inline asm
	nanosleep.u32 %r3000;
	// end inline asm
	// begin inline asm
	nanosleep.u32 %r3000;
	// end inline asm
	// begin inline asm
	nanosleep.u32 %r3000;
	// end inline asm
	// begin inline asm
	nanosleep.u32 %r3000;
	// end inline asm
	// begin inline asm
	nanosleep.u32 %r3000;
	// end inline asm
	// begin inline asm
	nanosleep.u32 %r3000;
	// end inline asm
	// begin inline asm
	nanosleep.u32 %r3000;
	// end inline asm
	// begin inline asm
	nanosleep.u32 %r3000;
	// end inline asm
	// begin inline asm
	nanosleep.u32 %r3000;
	// end inline asm
	// begin inline asm
	nanosleep.u32 %r3000;
	// end inline asm
	// begin inline asm
	nanosleep.u32 %r3000;
	// end inline asm
	// begin inline asm
	nanosleep.u32 %r3000;
	// end inline asm
	// begin inline asm
	nanosleep.u32 %r3000;
	// end inline asm
	// begin inline asm
	nanosleep.u32 %r3000;
	// end inline asm
	// begin inline asm
	nanosleep.u32 %r3000;
	// end inline asm
	// begin inline asm
	nanosleep.u32 %r3000;
	// end inline asm
	// begin inline asm
	nanosleep.u32 %r3000;
	// end inline asm
	// begin inline asm
	nanosleep.u32 %r3000;
	// end inline asm
	// begin inline asm
	nanosleep.u32 %r3000;
	// end inline asm
	// begin inline asm
	nanosleep.u32 %r3000;
	// end inline asm
	// begin inline asm
	nanosleep.u32 %r3000;
	// end inline asm
	// begin inline asm
	nanosleep.u32 %r3000;
	// end inline asm
	// begin inline asm
	nanosleep.u32 %r3000;
	// end inline asm
	// begin inline asm
	nanosleep.u32 %r3000;
	// end inline asm
	// begin inline asm
	nanosleep.u32 %r3000;
	// end inline asm
	// begin inline asm
	nanosleep.u32 %r3000;
	// end inline asm
	// begin inline asm
	nanosleep.u32 %r3000;
	// end inline asm
	// begin inline asm
	nanosleep.u32 %r3000;
	// end inline asm
	// begin inline asm
	nanosleep.u32 %r3000;
	// end inline asm
	// begin inline asm
	nanosleep.u32 %r3000;
	// end inline asm
	// begin inline asm
	nanosleep.u32 %r3000;
	// end inline asm
	// begin inline asm
	nanosleep.u32 %r3000;
	// end inline asm
	// begin inline asm
	nanosleep.u32 %r3000;
	// end inline asm
	// begin inline asm
	nanosleep.u32 %r3000;
	// end inline asm
	// begin inline asm
	nanosleep.u32 %r3000;
	// end inline asm
	// begin inline asm
	nanosleep.u32 %r3000;
	// end inline asm
	// begin inline asm
	nanosleep.u32 %r3000;
	// end inline asm
	// begin inline asm
	nanosleep.u32 %r3000;
	// end inline asm
	// begin inline asm
	nanosleep.u32 %r3000;
	// end inline asm
	// begin inline asm
	nanosleep.u32 %r3000;
	// end inline asm
	// begin inline asm
	nanosleep.u32 %r3000;
	// end inline asm
	// begin inline asm
	nanosleep.u32 %r3000;
	// end inline asm
	// begin inline asm
	nanosleep.u32 %r3000;
	// end inline asm
	// begin inline asm
	nanosleep.u32 %r3000;
	// end inline asm
	// begin inline asm
	nanosleep.u32 %r3000;
	// end inline asm
	// begin inline asm
	nanosleep.u32 %r3000;
	// end inline asm
	// begin inline asm
	nanosleep.u32 %r3000;
	// end inline asm
	// begin inline asm
	nanosleep.u32 %r3000;
	// end inline asm
	// begin inline asm
	nanosleep.u32 %r3000;
	// end inline asm
	// begin inline asm
	nanosleep.u32 %r3000;
	// end inline asm
	// begin inline asm
	nanosleep.u32 %r3000;
	// end inline asm
	// begin inline asm
	nanosleep.u32 %r3000;
	// end inline asm
	// begin inline asm
	nanosleep.u32 %r3000;
	// end inline asm
	// begin inline asm
	nanosleep.u32 %r3000;
	// end inline asm
	// begin inline asm
	nanosleep.u32 %r3000;
	// end inline asm
	// begin inline asm
	nanosleep.u32 %r3000;
	// end inline asm
	// begin inline asm
	nanosleep.u32 %r3000;
	// end inline asm
	// begin inline asm
	nanosleep.u32 %r3000;
	// end inline asm
	// begin inline asm
	nanosleep.u32 %r3000;
	// end inline asm
	// begin inline asm
	nanosleep.u32 %r3000;
	// end inline asm
	// begin inline asm
	nanosleep.u32 %r3000;
	// end inline asm
	// begin inline asm
	nanosleep.u32 %r3000;
	// end inline asm
	// begin inline asm
	nanosleep.u32 %r3000;
	// end inline asm
	// begin inline asm
	nanosleep.u32 %r3000;
	// end inline asm
	// begin inline asm
	nanosleep.u32 %r3000;
	// end inline asm
	// begin inline asm
	nanosleep.u32 %r3000;
	// end inline asm
	// begin inline asm
	nanosleep.u32 %r3000;
	// end inline asm
	// begin inline asm
	nanosleep.u32 %r3000;
	// end inline asm
	// begin inline asm
	nanosleep.u32 %r3000;
	// end inline asm
	// begin inline asm
	nanosleep.u32 %r3000;
	// end inline asm
	// begin inline asm
	nanosleep.u32 %r3000;
	// end inline asm
	// begin inline asm
	nanosleep.u32 %r3000;
	// end inline asm
	// begin inline asm
	nanosleep.u32 %r3000;
	// end inline asm
	// begin inline asm
	nanosleep.u32 %r3000;
	// end inline asm
	// begin inline asm
	nanosleep.u32 %r3000;
	// end inline asm
	// begin inline asm
	nanosleep.u32 %r3000;
	// end inline asm
	// begin inline asm
	nanosleep.u32 %r3000;
	// end inline asm
	// begin inline asm
	nanosleep.u32 %r3000;
	// end inline asm
	// begin inline asm
	nanosleep.u32 %r3000;
	// end inline asm
	// begin inline asm
	nanosleep.u32 %r3000;
	// end inline asm
	// begin inline asm
	nanosleep.u32 %r3000;
	// end inline asm
	// begin inline asm
	nanosleep.u32 %r3000;
	// end inline asm
	// begin inline asm
	nanosleep.u32 %r3000;
	// end inline asm
	// begin inline asm
	nanosleep.u32 %r3000;
	// end inline asm
	// begin inline asm
	nanosleep.u32 %r3000;
	// end inline asm
	// begin inline asm
	nanosleep.u32 %r3000;
	// end inline asm
	// begin inline asm
	nanosleep.u32 %r3000;
	// end inline asm
	// begin inline asm
	nanosleep.u32 %r3000;
	// end inline asm
	// begin inline asm
	nanosleep.u32 %r3000;
	// end inline asm
	// begin inline asm
	nanosleep.u32 %r3000;
	// end inline asm
	// begin inline asm
	nanosleep.u32 %r3000;
	// end inline asm
	// begin inline asm
	nanosleep.u32 %r3000;
	// end inline asm
	// begin inline asm
	nanosleep.u32 %r3000;
	// end inline asm
	// begin inline asm
	nanosleep.u32 %r3000;
	// end inline asm
	// begin inline asm
	nanosleep.u32 %r3000;
	// end inline asm
	// begin inline asm
	nanosleep.u32 %r3000;
	// end inline asm
	// begin inline asm
	nanosleep.u32 %r3000;
	// end inline asm
	// begin inline asm
	nanosleep.u32 %r3000;
	// end inline asm
	// begin inline asm
	nanosleep.u32 %r3000;
	// end inline asm
	// begin inline asm
	nanosleep.u32 %r3000;
	// end inline asm
	// begin inline asm
	nanosleep.u32 %r3000;
	// end inline asm
	// begin inline asm
	nanosleep.u32 %r3000;
	// end inline asm
	// begin inline asm
	nanosleep.u32 %r3000;
	// end inline asm
	// begin inline asm
	nanosleep.u32 %r3000;
	// end inline asm
	// begin inline asm
	nanosleep.u32 %r3000;
	// end inline asm
	// begin inline asm
	nanosleep.u32 %r3000;
	// end inline asm
	// begin inline asm
	nanosleep.u32 %r3000;
	// end inline asm
	// begin inline asm
	nanosleep.u32 %r3000;
	// end inline asm
	// begin inline asm
	nanosleep.u32 %r3000;
	// end inline asm
	// begin inline asm
	nanosleep.u32 %r3000;
	// end inline asm
	// begin inline asm
	nanosleep.u32 %r3000;
	// end inline asm
	// begin inline asm
	nanosleep.u32 %r3000;
	// end inline asm
	// begin inline asm
	nanosleep.u32 %r3000;
	// end inline asm
	// begin inline asm
	nanosleep.u32 %r3000;
	// end inline asm
	// begin inline asm
	nanosleep.u32 %r3000;
	// end inline asm
	// begin inline asm
	nanosleep.u32 %r3000;
	// end inline asm
	// begin inline asm
	nanosleep.u32 %r3000;
	// end inline asm
	// begin inline asm
	nanosleep.u32 %r3000;
	// end inline asm
	// begin inline asm
	nanosleep.u32 %r3000;
	// end inline asm
	// begin inline asm
	nanosleep.u32 %r3000;
	// end inline asm
	// begin inline asm
	nanosleep.u32 %r3000;
	// end inline asm
	// begin inline asm
	nanosleep.u32 %r3000;
	// end inline asm
	// begin inline asm
	nanosleep.u32 %r3000;
	// end inline asm
	// begin inline asm
	nanosleep.u32 %r3000;
	// end inline asm
	// begin inline asm
	nanosleep.u32 %r3000;
	// end inline asm
	// begin inline asm
	nanosleep.u32 %r3000;
	// end inline asm
	// begin inline asm
	nanosleep.u32 %r3000;
	// end inline asm
	// begin inline asm
	nanosleep.u32 %r3000;
	// end inline asm
	// begin inline asm
	nanosleep.u32 %r3000;
	// end inline asm
	// begin inline asm
	nanosleep.u32 %r3000;
	// end inline asm
	// begin inline asm
	nanosleep.u32 %r3000;
	// end inline asm
	// begin inline asm
	nanosleep.u32 %r3000;
	// end inline asm
	// begin inline asm
	nanosleep.u32 %r3000;
	// end inline asm
	// begin inline asm
	nanosleep.u32 %r3000;
	// end inline asm
	// begin inline asm
	nanosleep.u32 %r3000;
	// end inline asm
	// begin inline asm
	nanosleep.u32 %r3000;
	// end inline asm
	// begin inline asm
	nanosleep.u32 %r3000;
	// end inline asm
	// begin inline asm
	nanosleep.u32 %r3000;
	// end inline asm
	// begin inline asm
	nanosleep.u32 %r3000;
	// end inline asm
	// begin inline asm
	nanosleep.u32 %r3000;
	// end inline asm
	// begin inline asm
	nanosleep.u32 %r3000;
	// end inline asm
	// begin inline asm
	nanosleep.u32 %r3000;
	// end inline asm
	// begin inline asm
	nanosleep.u32 %r3000;
	// end inline asm
	// begin inline asm
	nanosleep.u32 %r3000;
	// end inline asm
	// begin inline asm
	nanosleep.u32 %r3000;
	// end inline asm
	// begin inline asm
	nanosleep.u32 %r3000;
	// end inline asm
	// begin inline asm
	nanosleep.u32 %r3000;
	// end inline asm
	// begin inline asm
	nanosleep.u32 %r3000;
	// end inline asm
	// begin inline asm
	nanosleep.u32 %r3000;
	// end inline asm
	// begin inline asm
	nanosleep.u32 %r3000;
	// end inline asm
	// begin inline asm
	nanosleep.u32 %r3000;
	// end inline asm
	// begin inline asm
	nanosleep.u32 %r3000;
	// end inline asm
	// begin inline asm
	nanosleep.u32 %r3000;
	// end inline asm
	// begin inline asm
	nanosleep.u32 %r3000;
	// end inline asm
	// begin inline asm
	nanosleep.u32 %r3000;
	// end inline asm
	// begin inline asm
	nanosleep.u32 %r3000;
	// end inline asm
	// begin inline asm
	nanosleep.u32 %r3000;
	// end inline asm
	// begin inline asm
	nanosleep.u32 %r3000;
	// end inline asm
	// begin inline asm
	nanosleep.u32 %r3000;
	// end inline asm
	// begin inline asm
	nanosleep.u32 %r3000;
	// end inline asm
	// begin inline asm
	nanosleep.u32 %r3000;
	// end inline asm
	// begin inline asm
	nanosleep.u32 %r3000;
	// end inline asm
	// begin inline asm
	nanosleep.u32 %r3000;
	// end inline asm
	// begin inline asm
	nanosleep.u32 %r3000;
	// end inline asm
	// begin inline asm
	nanosleep.u32 %r3000;
	// end inline asm
	// begin inline asm
	nanosleep.u32 %r3000;
	// end inline asm
	// begin inline asm
	nanosleep.u32 %r3000;
	// end inline asm
	// begin inline asm
	nanosleep.u32 %r3000;
	// end inline asm
	// begin inline asm
	nanosleep.u32 %r3000;
	// end inline asm
	// begin inline asm
	nanosleep.u32 %r3000;
	// end inline asm
	// begin inline asm
	nanosleep.u32 %r3000;
	// end inline asm
	// begin inline asm
	nanosleep.u32 %r3000;
	// end inline asm
	// begin inline asm
	nanosleep.u32 %r3000;
	// end inline asm
	// begin inline asm
	nanosleep.u32 %r3000;
	// end inline asm
	// begin inline asm
	nanosleep.u32 %r3000;
	// end inline asm
	// begin inline asm
	nanosleep.u32 %r3000;
	// end inline asm
	// begin inline asm
	nanosleep.u32 %r3000;
	// end inline asm
	// begin inline asm
	nanosleep.u32 %r3000;
	// end inline asm
	// begin inline asm
	nanosleep.u32 %r3000;
	// end inline asm
	// begin inline asm
	nanosleep.u32 %r3000;
	// end inline asm
	// begin inline asm
	nanosleep.u32 %r3000;
	// end inline asm
	// begin inline asm
	nanosleep.u32 %r3000;
	// end inline asm
	// begin inline asm
	nanosleep.u32 %r3000;
	// end inline asm
	// begin inline asm
	nanosleep.u32 %r3000;
	// end inline asm
	// begin inline asm
	nanosleep.u32 %r3000;
	// end inline asm
	// begin inline asm
	nanosleep.u32 %r3000;
	// end inline asm
	// begin inline asm
	nanosleep.u32 %r3000;
	// end inline asm
	// begin inline asm
	nanosleep.u32 %r3000;
	// end inline asm
	// begin inline asm
	nanosleep.u32 %r3000;
	// end inline asm
	// begin inline asm
	nanosleep.u32 %r3000;
	// end inline asm
	// begin inline asm
	nanosleep.u32 %r3000;
	// end inline asm
	// begin inline asm
	nanosleep.u32 %r3000;
	// end inline asm
	// begin inline asm
	nanosleep.u32 %r3000;
	// end inline asm
	// begin inline asm
	nanosleep.u32 %r3000;
	// end inline asm
	// begin inline asm
	nanosleep.u32 %r3000;
	// end inline asm
	// begin inline asm
	nanosleep.u32 %r3000;
	// end inline asm
	// begin inline asm
	nanosleep.u32 %r3000;
	// end inline asm
	// begin inline asm
	nanosleep.u32 %r3000;
	// end inline asm
	// begin inline asm
	nanosleep.u32 %r3000;
	// end inline asm
	// begin inline asm
	nanosleep.u32 %r3000;
	// end inline asm
	// begin inline asm
	nanosleep.u32 %r3000;
	// end inline asm
	// begin inline asm
	nanosleep.u32 %r3000;
	// end inline asm
	// begin inline asm
	nanosleep.u32 %r3000;
	// end inline asm
	// begin inline asm
	nanosleep.u32 %r3000;
	// end inline asm
	// begin inline asm
	nanosleep.u32 %r3000;
	// end inline asm
	// begin inline asm
	nanosleep.u32 %r3000;
	// end inline asm
	// begin inline asm
	nanosleep.u32 %r3000;
	// end inline asm
	// begin inline asm
	nanosleep.u32 %r3000;
	// end inline asm
	// begin inline asm
	nanosleep.u32 %r3000;
	// end inline asm
	// begin inline asm
	nanosleep.u32 %r3000;
	// end inline asm
	// begin inline asm
	nanosleep.u32 %r3000;
	// end inline asm
	// begin inline asm
	nanosleep.u32 %r3000;
	// end inline asm
	// begin inline asm
	nanosleep.u32 %r3000;
	// end inline asm
	// begin inline asm
	nanosleep.u32 %r3000;
	// end inline asm
	// begin inline asm
	nanosleep.u32 %r3000;
	// end inline asm
	// begin inline asm
	nanosleep.u32 %r3000;
	// end inline asm
	// begin inline asm
	nanosleep.u32 %r3000;
	// end inline asm
	// begin inline asm
	nanosleep.u32 %r3000;
	// end inline asm
	// begin inline asm
	nanosleep.u32 %r3000;
	// end inline asm
	// begin inline asm
	nanosleep.u32 %r3000;
	// end inline asm
	// begin inline asm
	nanosleep.u32 %r3000;
	// end inline asm
	// begin inline asm
	nanosleep.u32 %r3000;
	// end inline asm
	// begin inline asm
	nanosleep.u32 %r3000;
	// end inline asm
	// begin inline asm
	nanosleep.u32 %r3000;
	// end inline asm
	// begin inline asm
	nanosleep.u32 %r3000;
	// end inline asm
	// begin inline asm
	nanosleep.u32 %r3000;
	// end inline asm
	// begin inline asm
	nanosleep.u32 %r3000;
	// end inline asm
	// begin inline asm
	nanosleep.u32 %r3000;
	// end inline asm
	// begin inline asm
	nanosleep.u32 %r3000;
	// end inline asm
	// begin inline asm
	nanosleep.u32 %r3000;
	// end inline asm
	// begin inline asm
	nanosleep.u32 %r3000;
	// end inline asm
	// begin inline asm
	nanosleep.u32 %r3000;
	// end inline asm
	// begin inline asm
	nanosleep.u32 %r3000;
	// end inline asm
	// begin inline asm
	nanosleep.u32 %r3000;
	// end inline asm
	// begin inline asm
	nanosleep.u32 %r3000;
	// end inline asm
	// begin inline asm
	nanosleep.u32 %r3000;
	// end inline asm
	// begin inline asm
	nanosleep.u32 %r3000;
	// end inline asm
	// begin inline asm
	nanosleep.u32 %r3000;
	// end inline asm
	// begin inline asm
	nanosleep.u32 %r3000;
	// end inline asm
	// begin inline asm
	nanosleep.u32 %r3000;
	// end inline asm
	// begin inline asm
	nanosleep.u32 %r3000;
	// end inline asm
	// begin inline asm
	nanosleep.u32 %r3000;
	// end inline asm
	// begin inline asm
	nanosleep.u32 %r3000;
	// end inline asm
	// begin inline asm
	nanosleep.u32 %r3000;
	// end inline asm
	// begin inline asm
	nanosleep.u32 %r3000;
	// end inline asm
	// begin inline asm
	nanosleep.u32 %r3000;
	// end inline asm
	// begin inline asm
	nanosleep.u32 %r3000;
	// end inline asm
	// begin inline asm
	nanosleep.u32 %r3000;
	// end inline asm
	// begin inline asm
	nanosleep.u32 %r3000;
	// end inline asm
	// begin inline asm
	nanosleep.u32 %r3000;
	// end inline asm
	// begin inline asm
	nanosleep.u32 %r3000;
	// end inline asm
	// begin inline asm
	nanosleep.u32 %r3000;
	// end inline asm
	// begin inline asm
	nanosleep.u32 %r3000;
	// end inline asm
	// begin inline asm
	nanosleep.u32 %r3000;
	// end inline asm
	// begin inline asm
	nanosleep.u32 %r3000;
	// end inline asm
	// begin inline asm
	nanosleep.u32 %r3000;
	// end inline asm
	// begin inline asm
	nanosleep.u32 %r3000;
	// end inline asm
	// begin inline asm
	nanosleep.u32 %r3000;
	// end inline asm
	// begin inline asm
	nanosleep.u32 %r3000;
	// end inline asm
	// begin inline asm
	nanosleep.u32 %r3000;
	// end inline asm
	// begin inline asm
	nanosleep.u32 %r3000;
	// end inline asm
	// begin inline asm
	nanosleep.u32 %r3000;
	// end inline asm
	// begin inline asm
	nanosleep.u32 %r3000;
	// end inline asm
	// begin inline asm
	nanosleep.u32 %r3000;
	// end inline asm
	// begin inline asm
	nanosleep.u32 %r3000;
	// end inline asm
	// begin inline asm
	nanosleep.u32 %r3000;
	// end inline asm
	// begin inline asm
	nanosleep.u32 %r3000;
	// end inline asm
	// begin inline asm
	nanosleep.u32 %r3000;
	// end inline asm
	// begin inline asm
	nanosleep.u32 %r3000;
	// end inline asm
	// begin inline asm
	nanosleep.u32 %r3000;
	// end inline asm
	// begin inline asm
	nanosleep.u32 %r3000;
	// end inline asm
	// begin inline asm
	nanosleep.u32 %r3000;
	// end inline asm
	// begin inline asm
	nanosleep.u32 %r3000;
	// end inline asm
	// begin inline asm
	nanosleep.u32 %r3000;
	// end inline asm
	// begin inline asm
	nanosleep.u32 %r3000;
	// end inline asm
	// begin inline asm
	nanosleep.u32 %r3000;
	// end inline asm
	// begin inline asm
	nanosleep.u32 %r3000;
	// end inline asm
	// begin inline asm
	nanosleep.u32 %r3000;
	// end inline asm
	// begin inline asm
	nanosleep.u32 %r3000;
	// end inline asm
	// begin inline asm
	nanosleep.u32 %r3000;
	// end inline asm
	// begin inline asm
	nanosleep.u32 %r3000;
	// end inline asm
	// begin inline asm
	nanosleep.u32 %r3000;
	// end inline asm
	// begin inline asm
	nanosleep.u32 %r3000;
	// end inline asm
	// begin inline asm
	nanosleep.u32 %r3000;
	// end inline asm
	// begin inline asm
	nanosleep.u32 %r3000;
	// end inline asm
	// begin inline asm
	nanosleep.u32 %r3000;
	// end inline asm
	// begin inline asm
	nanosleep.u32 %r3000;
	// end inline asm
	// begin inline asm
	nanosleep.u32 %r3000;
	// end inline asm
	// begin inline asm
	nanosleep.u32 %r3000;
	// end inline asm
	// begin inline asm
	nanosleep.u32 %r3000;
	// end inline asm
	// begin inline asm
	nanosleep.u32 %r3000;
	// end inline asm
	// begin inline asm
	nanosleep.u32 %r3000;
	// end inline asm
	// begin inline asm
	nanosleep.u32 %r3000;
	// end inline asm
	// begin inline asm
	nanosleep.u32 %r3000;
	// end inline asm
	// begin inline asm
	nanosleep.u32 %r3000;
	// end inline asm
	// begin inline asm
	nanosleep.u32 %r3000;
	// end inline asm
	// begin inline asm
	nanosleep.u32 %r3000;
	// end inline asm
	// begin inline asm
	nanosleep.u32 %r3000;
	// end inline asm
	// begin inline asm
	nanosleep.u32 %r3000;
	// end inline asm
	// begin inline asm
	nanosleep.u32 %r3000;
	// end inline asm
	// begin inline asm
	nanosleep.u32 %r3000;
	// end inline asm
	// begin inline asm
	nanosleep.u32 %r3000;
	// end inline asm
	// begin inline asm
	nanosleep.u32 %r3000;
	// end inline asm
	// begin inline asm
	nanosleep.u32 %r3000;
	// end inline asm
	// begin inline asm
	nanosleep.u32 %r3000;
	// end inline asm
	// begin inline asm
	nanosleep.u32 %r3000;
	// end inline asm
	// begin inline asm
	nanosleep.u32 %r3000;
	// end inline asm
	ret;

}
	// .globl	_Z13activeKernelAPi
.visible .entry _Z13activeKernelAPi(
	.param .u64 .ptr .align 1 _Z13activeKernelAPi_param_0
)
{
	.reg .b32 	%r<2>;
	.reg .b64 	%rd<3>;

	ld.param.u64 	%rd1, [_Z13activeKernelAPi_param_0];
	cvta.to.global.u64 	%rd2, %rd1;
	mov.b32 	%r1, 1;
	st.global.u32 	[%rd2], %r1;
	ret;

}
	// .globl	_Z13activeKernelBv
.visible .entry _Z13activeKernelBv()
{
	.local .align 8 .b8 	__local_depot2[8];
	.reg .b64 	%SP;
	.reg .b64 	%SPL;
	.reg .pred 	%p<3>;
	.reg .b32 	%r<8>;
	.reg .b64 	%rd<7>;

	mov.u64 	%SPL, __local_depot2;
	cvta.local.u64 	%SP, %SPL;
	mov.u32 	%r1, %tid.x;
	setp.ne.s32 	%p1, %r1, 0;
	@%p1 bra 	$L__BB2_2;
	add.u64 	%rd1, %SP, 0;
	add.u64 	%rd2, %SPL, 0;
	// begin inline asm
	mov.u32 %r2, %smid;
	// end inline asm
	st.local.u32 	[%rd2], %r2;
	mov.u64 	%rd3, $str;
	cvta.global.u64 	%rd4, %rd3;
	{ // callseq 0, 0
	.param .b64 param0;
	st.param.b64 	[param0], %rd4;
	.param .b64 param1;
	st.param.b64 	[param1], %rd1;
	.param .b32 retval0;
	call.uni (retval0), 
	vprintf, 
	(
	param0, 
	param1
	);
	ld.param.b32 	%r3, [retval0];
	} // callseq 0
$L__BB2_2:
	mov.u64 	%rd5, $str$1;
$L__BB2_3:
	setp.ne.s32 	%p2, %r1, 0;
	@%p2 bra 	$L__BB2_5;
	cvta.global.u64 	%rd6, %rd5;
	{ // callseq 1, 0
	.param .b64 param0;
	st.param.b64 	[param0], %rd6;
	.param .b64 param1;
	st.param.b64 	[param1], 0;
	.param .b32 retval0;
	call.uni (retval0), 
	vprintf, 
	(
	param0, 
	param1
	);
	ld.param.b32 	%r5, [retval0];
	} // callseq 1
$L__BB2_5:
	mov.b32 	%r7, 1000000;
	// begin inline asm
	nanosleep.u32 %r7;
	// end inline asm
	bra.uni 	$L__BB2_3;

}


// ===== COMPILED SASS (sm_100) =====

	.target	sm_100

	.elftype	@"ET_EXEC"


//--------------------- .note.nv.tkinfo           --------------------------
	.section	.note.nv.tkinfo,"",@"SHT_NOTE"
	.sectionflags	@"SHF_NOTE_NV_TKINFO"
	.tkinfo
        /*0018*/ 	.word	0x00000002
        /*0030*/ 	.string	""
        /*0030*/ 	.string	"ptxas"
        /*0030*/ 	.string	"Cuda compilation tools, release 13.0, V13.0.88"
        /*0030*/ 	.string	"Build cuda_13.0.r13.0/compiler.36424714_0"
        /*0030*/ 	.string	"-arch sm_100 -m 64 "



//--------------------- .note.nv.cuinfo           --------------------------
	.section	.note.nv.cuinfo,"",@"SHT_NOTE"
	.sectionflags	@"SHF_NOTE_NV_CUINFO"
        /*0018*/ 	.short	0x0002
        /*001a*/ 	.short	0x0064
        /*001c*/ 	.short	0x0082
	.zero		2


//--------------------- .nv.info                  --------------------------
	.section	.nv.info,"",@"SHT_CUDA_INFO"
	.align	4


	//----- nvinfo : EIATTR_REGCOUNT
	.align		4
        /*0000*/ 	.byte	0x04, 0x2f
        /*0002*/ 	.short	(.L_3 - .L_2)
	.align		4
.L_2:
        /*0004*/ 	.word	index@(_Z9nopKernelv)
        /*0008*/ 	.word	0x00000004


	//----- nvinfo : EIATTR_FRAME_SIZE
	.align		4
.L_3:
        /*000c*/ 	.byte	0x04, 0x11
        /*000e*/ 	.short	(.L_5 - .L_4)
	.align		4
.L_4:
        /*0010*/ 	.word	index@(_Z9nopKernelv)
        /*0014*/ 	.word	0x00000000


	//----- nvinfo : EIATTR_REGCOUNT
	.align		4
.L_5:
        /*0018*/ 	.byte	0x04, 0x2f
        /*001a*/ 	.short	(.L_7 - .L_6)
	.align		4
.L_6:
        /*001c*/ 	.word	index@(_Z13activeKernelAPi)
        /*0020*/ 	.word	0x00000008


	//----- nvinfo : EIATTR_FRAME_SIZE
	.align		4
.L_7:
        /*0024*/ 	.byte	0x04, 0x11
        /*0026*/ 	.short	(.L_9 - .L_8)
	.align		4
.L_8:
        /*0028*/ 	.word	index@(_Z13activeKernelAPi)
        /*002c*/ 	.word	0x00000000


	//----- nvinfo : EIATTR_REGCOUNT
	.align		4
.L_9:
        /*0030*/ 	.byte	0x04, 0x2f
        /*0032*/ 	.short	(.L_11 - .L_10)
	.align		4
.L_10:
        /*0034*/ 	.word	index@(_Z13activeKernelBv)
        /*0038*/ 	.word	0x00000018


	//----- nvinfo : EIATTR_FRAME_SIZE
	.align		4
.L_11:
        /*003c*/ 	.byte	0x04, 0x11
        /*003e*/ 	.short	(.L_13 - .L_12)
	.align		4
.L_12:
        /*0040*/ 	.word	index@(_Z13activeKernelBv)
        /*0044*/ 	.word	0x00000008


	//----- nvinfo : EIATTR_MIN_STACK_SIZE
	.align		4
.L_13:
        /*0048*/ 	.byte	0x04, 0x12
        /*004a*/ 	.short	(.L_15 - .L_14)
	.align		4
.L_14:
        /*004c*/ 	.word	index@(_Z13activeKernelBv)
        /*0050*/ 	.word	0x00000008


	//----- nvinfo : EIATTR_MIN_STACK_SIZE
	.align		4
.L_15:
        /*0054*/ 	.byte	0x04, 0x12
        /*0056*/ 	.short	(.L_17 - .L_16)
	.align		4
.L_16:
        /*0058*/ 	.word	index@(_Z13activeKernelAPi)
        /*005c*/ 	.word	0x00000000


	//----- nvinfo : EIATTR_MIN_STACK_SIZE
	.align		4
.L_17:
        /*0060*/ 	.byte	0x04, 0x12
        /*0062*/ 	.short	(.L_19 - .L_18)
	.align		4
.L_18:
        /*0064*/ 	.word	index@(_Z9nopKernelv)
        /*0068*/ 	.word	0x00000000
.L_19:


//--------------------- .nv.compat                --------------------------
	.section	.nv.compat,"",@"SHT_CUDA_COMPAT_INFO"
	.align	4
        /*0000*/ 	.byte	0x02, 0x09, 0x00, 0x00, 0x02, 0x02, 0x01, 0x00, 0x02, 0x05, 0x05, 0x00, 0x03, 0x07, 0x01, 0x01
        /*0010*/ 	.byte	0x02, 0x03, 0x00, 0x00, 0x02, 0x06, 0x01, 0x00, 0x04, 0x0b, 0x08, 0x00, 0x09, 0x00, 0x00, 0x00
        /*0020*/ 	.byte	0x00, 0x00, 0x00, 0x00


//--------------------- .nv.info._Z13activeKernelBv --------------------------
	.section	.nv.info._Z13activeKernelBv,"",@"SHT_CUDA_INFO"
	.sectionflags	@""
	.align	4


	//----- nvinfo : EIATTR_CUDA_API_VERSION
	.align		4
        /*0000*/ 	.byte	0x04, 0x37
        /*0002*/ 	.short	(.L_21 - .L_20)
.L_20:
        /*0004*/ 	.word	0x00000082


	//----- nvinfo : EIATTR_SPARSE_MMA_MASK
	.align		4
.L_21:
        /*0008*/ 	.byte	0x03, 0x50
        /*000a*/ 	.short	0x0000


	//----- nvinfo : EIATTR_MAXREG_COUNT
	.align		4
        /*000c*/ 	.byte	0x03, 0x1b
        /*000e*/ 	.short	0x00ff


	//----- nvinfo : EIATTR_EXTERNS
	.align		4
        /*0010*/ 	.byte	0x04, 0x0f
        /*0012*/ 	.short	(.L_23 - .L_22)


	//   ....[0]....
	.align		4
.L_22:
        /*0014*/ 	.word	index@(vprintf)


	//----- nvinfo : EIATTR_MERCURY_ISA_VERSION
	.align		4
.L_23:
        /*0018*/ 	.byte	0x03, 0x5f
        /*001a*/ 	.short	0x0101


	//----- nvinfo : EIATTR_VRC_CTA_INIT_COUNT
	.align		4
        /*001c*/ 	.byte	0x02, 0x4a
	.zero		1
	.zero		1


	//----- nvinfo : EIATTR_SYSCALL_OFFSETS
	.align		4
        /*0020*/ 	.byte	0x04, 0x46
        /*0022*/ 	.short	(.L_25 - .L_24)


	//   ....[0]....
.L_24:
        /*0024*/ 	.word	0x00000110


	//   ....[1]....
        /*0028*/ 	.word	0x000001b0


	//----- nvinfo : EIATTR_CRS_STACK_SIZE
	.align		4
.L_25:
        /*002c*/ 	.byte	0x04, 0x1e
        /*002e*/ 	.short	(.L_27 - .L_26)
.L_26:
        /*0030*/ 	.word	0x00000000


	//----- nvinfo : EIATTR_SW_WAR
	.align		4
.L_27:
        /*0034*/ 	.byte	0x04, 0x36
        /*0036*/ 	.short	(.L_29 - .L_28)
.L_28:
        /*0038*/ 	.word	0x00000008
.L_29:


//--------------------- .nv.info._Z13activeKernelAPi --------------------------
	.section	.nv.info._Z13activeKernelAPi,"",@"SHT_CUDA_INFO"
	.sectionflags	@""
	.align	4


	//----- nvinfo : EIATTR_CUDA_API_VERSION
	.align		4
        /*0000*/ 	.byte	0x04, 0x37
        /*0002*/ 	.short	(.L_31 - .L_30)
.L_30:
        /*0004*/ 	.word	0x00000082


	//----- nvinfo : EIATTR_KPARAM_INFO
	.align		4
.L_31:
        /*0008*/ 	.byte	0x04, 0x17
        /*000a*/ 	.short	(.L_33 - .L_32)
.L_32:
        /*000c*/ 	.word	0x00000000
        /*0010*/ 	.short	0x0000
        /*0012*/ 	.short	0x0000
        /*0014*/ 	.byte	0x00, 0xf5, 0x21, 0x00


	//----- nvinfo : EIATTR_SPARSE_MMA_MASK
	.align		4
.L_33:
        /*0018*/ 	.byte	0x03, 0x50
        /*001a*/ 	.short	0x0000


	//----- nvinfo : EIATTR_MAXREG_COUNT
	.align		4
        /*001c*/ 	.byte	0x03, 0x1b
        /*001e*/ 	.short	0x00ff


	//----- nvinfo : EIATTR_MERCURY_ISA_VERSION
	.align		4
        /*0020*/ 	.byte	0x03, 0x5f
        /*0022*/ 	.short	0x0101


	//----- nvinfo : EIATTR_VRC_CTA_INIT_COUNT
	.align		4
        /*0024*/ 	.byte	0x02, 0x4a
	.zero		1
	.zero		1


	//----- nvinfo : EIATTR_EXIT_INSTR_OFFSETS
	.align		4
        /*0028*/ 	.byte	0x04, 0x1c
        /*002a*/ 	.short	(.L_35 - .L_34)


	//   ....[0]....
.L_34:
        /*002c*/ 	.word	0x00000050


	//----- nvinfo : EIATTR_CBANK_PARAM_SIZE
	.align		4
.L_35:
        /*0030*/ 	.byte	0x03, 0x19
        /*0032*/ 	.short	0x0008


	//----- nvinfo : EIATTR_PARAM_CBANK
	.align		4
        /*0034*/ 	.byte	0x04, 0x0a
        /*0036*/ 	.short	(.L_37 - .L_36)
	.align		4
.L_36:
        /*0038*/ 	.word	index@(.nv.constant0._Z13activeKernelAPi)
        /*003c*/ 	.short	0x0380
        /*003e*/ 	.short	0x0008


	//----- nvinfo : EIATTR_SW_WAR
	.align		4
.L_37:
        /*0040*/ 	.byte	0x04, 0x36
        /*0042*/ 	.short	(.L_39 - .L_38)
.L_38:
        /*0044*/ 	.word	0x00000008
.L_39:


//--------------------- .nv.info._Z9nopKernelv    --------------------------
	.section	.nv.info._Z9nopKernelv,"",@"SHT_CUDA_INFO"
	.sectionflags	@""
	.align	4


	//----- nvinfo : EIATTR_CUDA_API_VERSION
	.align		4
        /*0000*/ 	.byte	0x04, 0x37
        /*0002*/ 	.short	(.L_41 - .L_40)
.L_40:
        /*0004*/ 	.word	0x00000082


	//----- nvinfo : EIATTR_SPARSE_MMA_MASK
	.align		4
.L_41:
        /*0008*/ 	.byte	0x03, 0x50
        /*000a*/ 	.short	0x0000


	//----- nvinfo : EIATTR_MAXREG_COUNT
	.align		4
        /*000c*/ 	.byte	0x03, 0x1b
        /*000e*/ 	.short	0x00ff


	//----- nvinfo : EIATTR_MERCURY_ISA_VERSION
	.align		4
        /*0010*/ 	.byte	0x03, 0x5f
        /*0012*/ 	.short	0x0101


	//----- nvinfo : EIATTR_VRC_CTA_INIT_COUNT
	.align		4
        /*0014*/ 	.byte	0x02, 0x4a
	.zero		1
	.zero		1


	//----- nvinfo : EIATTR_EXIT_INSTR_OFFSETS
	.align		4
        /*0018*/ 	.byte	0x04, 0x1c
        /*001a*/ 	.short	(.L_43 - .L_42)


	//   ....[0]....
.L_42:
        /*001c*/ 	.word	0x0000bb90


	//----- nvinfo : EIATTR_SW_WAR
	.align		4
.L_43:
        /*0020*/ 	.byte	0x04, 0x36
        /*0022*/ 	.short	(.L_45 - .L_44)
.L_44:
        /*0024*/ 	.word	0x00000008
.L_45:


//--------------------- .nv.callgraph             --------------------------
	.section	.nv.callgraph,"",@"SHT_CUDA_CALLGRAPH"
	.align	4
	.sectionentsize	8
	.align		4
        /*0000*/ 	.word	0x00000000
	.align		4
        /*0004*/ 	.word	0xffffffff
	.align		4
        /*0008*/ 	.word	index@(_Z13activeKernelBv)
	.align		4
        /*000c*/ 	.word	index@(vprintf)
	.align		4
        /*0010*/ 	.word	0x00000000
	.align		4
        /*0014*/ 	.word	0xfffffffe
	.align		4
        /*0018*/ 	.word	0x00000000
	.align		4
        /*001c*/ 	.word	0xfffffffd
	.align		4
        /*0020*/ 	.word	0x00000000
	.align		4
        /*0024*/ 	.word	0xfffffffc


//--------------------- .nv.constant4             --------------------------
	.section	.nv.constant4,"a",@progbits
	.align	8
	.align		8
.nv.constant4:
        /*0000*/ 	.dword	vprintf
	.align		8
        /*0008*/ 	.dword	$str
	.align		8
        /*0010*/ 	.dword	$str$1


//--------------------- .text._Z13activeKernelBv  --------------------------
	.section	.text._Z13activeKernelBv,"ax",@progbits
	.align	128
        .global         _Z13activeKernelBv
        .type           _Z13activeKernelBv,@function
        .size           _Z13activeKernelBv,(.L_x_5 - _Z13activeKernelBv)
        .other          _Z13activeKernelBv,@"STO_CUDA_ENTRY STV_DEFAULT"
_Z13activeKernelBv:
.text._Z13activeKernelBv:
[----:B------:R-:W0:Y:S01]  /*0000*/  LDC R1, c[0x0][0x37c] ;  /* 0x0000df00ff017b82 */ /* 0x000e220000000800 */
[----:B------:R-:W1:Y:S01]  /*0010*/  S2R R16, SR_TID.X ;  /* 0x0000000000107919 */ /* 0x000e620000002100 */
[----:B------:R-:W2:Y:S01]  /*0020*/  LDCU UR4, c[0x0][0x2f8] ;  /* 0x00005f00ff0477ac */ /* 0x000ea20008000800 */
[----:B0-----:R-:W-:Y:S01]  /*0030*/  VIADD R1, R1, 0xfffffff8 ;  /* 0xfffffff801017836 */ /* 0x001fe20000000000 */
[----:B------:R-:W0:Y:S04]  /*0040*/  LDCU UR5, c[0x0][0x2fc] ;  /* 0x00005f80ff0577ac */ /* 0x000e280008000800 */
[----:B--2---:R-:W-:-:S05]  /*0050*/  IADD3 R6, P1, PT, R1, UR4, RZ ;  /* 0x0000000401067c10 */ /* 0x004fca000ff3e0ff */
[----:B0-----:R-:W-:Y:S01]  /*0060*/  IMAD.X R7, RZ, RZ, UR5, P1 ;  /* 0x00000005ff077e24 */ /* 0x001fe200088e06ff */
[----:B-1----:R-:W-:-:S13]  /*0070*/  ISETP.NE.AND P0, PT, R16, RZ, PT ;  /* 0x000000ff1000720c */ /* 0x002fda0003f05270 */
[----:B------:R-:W-:Y:S05]  /*0080*/  @P0 BRA `(.L_x_0) ;  /* 0x00000000004c0947 */ /* 0x000fea0003800000 */
[----:B------:R-:W0:Y:S01]  /*0090*/  S2R R8, SR_VIRTUALSMID ;  /* 0x0000000000087919 */ /* 0x000e220000004300 */
[----:B------:R-:W-:Y:S01]  /*00a0*/  MOV R0, 0x0 ;  /* 0x0000000000007802 */ /* 0x000fe20000000f00 */
[----:B------:R-:W1:Y:S03]  /*00b0*/  LDCU.64 UR4, c[0x4][0x8] ;  /* 0x01000100ff0477ac */ /* 0x000e660008000a00 */
[----:B------:R2:W3:Y:S01]  /*00c0*/  LDC.64 R2, c[0x4][R0] ;  /* 0x0100000000027b82 */ /* 0x0004e20000000a00 */
[----:B-1----:R-:W-:Y:S02]  /*00d0*/  IMAD.U32 R4, RZ, RZ, UR4 ;  /* 0x00000004ff047e24 */ /* 0x002fe4000f8e00ff */
[----:B------:R-:W-:Y:S01]  /*00e0*/  IMAD.U32 R5, RZ, RZ, UR5 ;  /* 0x00000005ff057e24 */ /* 0x000fe2000f8e00ff */
[----:B0-----:R2:W-:Y:S06]  /*00f0*/  STL [R1], R8 ;  /* 0x0000000801007387 */ /* 0x0015ec0000100800 */
[----:B------:R-:W-:-:S07]  /*0100*/  LEPC R20, `(.L_x_1) ;  /* 0x000000001014794e */ /* 0x000fce0000000000 */
[----:B--23--:R-:W-:Y:S05]  /*0110*/  CALL.ABS.NOINC R2 ;  /* 0x0000000002007343 */ /* 0x00cfea0003c00000 */
.L_x_1:
[----:B------:R-:W-:-:S13]  /*0120*/  ISETP.NE.AND P0, PT, R16, RZ, PT ;  /* 0x000000ff1000720c */ /* 0x000fda0003f05270 */
[----:B------:R-:W-:Y:S05]  /*0130*/  @P0 BRA `(.L_x_0) ;  /* 0x0000000000200947 */ /* 0x000fea0003800000 */
[----:B------:R-:W-:Y:S01]  /*0140*/  MOV R0, 0x0 ;  /* 0x0000000000007802 */ /* 0x000fe20000000f00 */
[----:B------:R-:W0:Y:S01]  /*0150*/  LDCU.64 UR4, c[0x4][0x10] ;  /* 0x01000200ff0477ac */ /* 0x000e220008000a00 */
[----:B------:R-:W-:Y:S02]  /*0160*/  CS2R R6, SRZ ;  /* 0x0000000000067805 */ /* 0x000fe4000001ff00 */
[----:B------:R1:W2:Y:S01]  /*0170*/  LDC.64 R2, c[0x4][R0] ;  /* 0x0100000000027b82 */ /* 0x0002a20000000a00 */
[----:B0-----:R-:W-:Y:S02]  /*0180*/  IMAD.U32 R4, RZ, RZ, UR4 ;  /* 0x00000004ff047e24 */ /* 0x001fe4000f8e00ff */
[----:B-1----:R-:W-:-:S07]  /*0190*/  IMAD.U32 R5, RZ, RZ, UR5 ;  /* 0x00000005ff057e24 */ /* 0x002fce000f8e00ff */
[----:B------:R-:W-:-:S07]  /*01a0*/  LEPC R20, `(.L_x_0) ;  /* 0x000000001014794e */ /* 0x000fce0000000000 */
[----:B--2---:R-:W-:Y:S05]  /*01b0*/  CALL.ABS.NOINC R2 ;  /* 0x0000000002007343 */ /* 0x004fea0003c00000 */
.L_x_0:
[----:B------:R-:W-:Y:S05]  /*01c0*/  NANOSLEEP 0xf4240 ;  /* 0x000f42400000795d */ /* 0x000fea0003800000 */
[----:B------:R-:W-:Y:S05]  /*01d0*/  BRA `(.L_x_1) ;  /* 0xfffffffc00d07947 */ /* 0x000fea000383ffff */
.L_x_2:
[----:B------:R-:W-:-:S00]  /*01e0*/  BRA `(.L_x_2) ;  /* 0xfffffffc00fc7947 */ /* 0x000fc0000383ffff */
[----:B------:R-:W-:-:S00]  /*01f0*/  NOP ;  /* 0x0000000000007918 */ /* 0x000fc00000000000 */
        /* <DEDUP_REMOVED lines=8> */
.L_x_5:


//--------------------- .text._Z13activeKernelAPi --------------------------
	.section	.text._Z13activeKernelAPi,"ax",@progbits
	.align	128
        .global         _Z13activeKernelAPi
        .type           _Z13activeKernelAPi,@function
        .size           _Z13activeKernelAPi,(.L_x_6 - _Z13activeKernelAPi)
        .other          _Z13activeKernelAPi,@"STO_CUDA_ENTRY STV_DEFAULT"
_Z13activeKernelAPi:
.text._Z13activeKernelAPi:
[----:B------:R-:W-:Y:S08]  /*0000*/  LDC R1, c[0x0][0x37c] ;  /* 0x0000df00ff017b82 */ /* 0x000ff00000000800 */
[----:B------:R-:W0:Y:S01]  /*0010*/  LDC.64 R2, c[0x0][0x380] ;  /* 0x0000e000ff027b82 */ /* 0x000e220000000a00 */
[----:B------:R-:W0:Y:S01]  /*0020*/  LDCU.64 UR4, c[0x0][0x358] ;  /* 0x00006b00ff0477ac */ /* 0x000e220008000a00 */
[----:B------:R-:W-:-:S05]  /*0030*/  HFMA2 R5, -RZ, RZ, 0, 5.9604644775390625e-08 ;  /* 0x00000001ff057431 */ /* 0x000fca00000001ff */
[----:B0-----:R-:W-:Y:S01]  /*0040*/  STG.E desc[UR4][R2.64], R5 ;  /* 0x0000000502007986 */ /* 0x001fe2000c101904 */
[----:B------:R-:W-:Y:S05]  /*0050*/  EXIT ;  /* 0x000000000000794d */ /* 0x000fea0003800000 */
.L_x_3:
        /* <DEDUP_REMOVED lines=10> */
.L_x_6:


//--------------------- .text._Z9nopKernelv       --------------------------
	.section	.text._Z9nopKernelv,"ax",@progbits
	.align	128
        .global         _Z9nopKernelv
        .type           _Z9nopKernelv,@function
        .size           _Z9nopKernelv,(.L_x_7 - _Z9nopKernelv)
        .other          _Z9nopKernelv,@"STO_CUDA_ENTRY STV_DEFAULT"
_Z9nopKernelv:
.text._Z9nopKernelv:
[----:B------:R-:W-:Y:S01]  /*0000*/  LDC R1, c[0x0][0x37c] ;  /* 0x0000df00ff017b82 */ /* 0x000fe20000000800 */
[----:B------:R-:W-:Y:S08]  /*0010*/  NANOSLEEP 0xf4240 ;  /* 0x000f42400000795d */ /* 0x000ff00003800000 */
        /* <DEDUP_REMOVED lines=2998> */
[----:B------:R-:W-:Y:S05]  /*bb80*/  NANOSLEEP 0xf4240 ;  /* 0x000f42400000795d */ /* 0x000fea0003800000 */
[----:B------:R-:W-:Y:S05]  /*bb90*/  EXIT ;  /* 0x000000000000794d */ /* 0x000fea0003800000 */
.L_x_4:
        /* <DEDUP_REMOVED lines=14> */
.L_x_7:


//--------------------- .nv.global.init           --------------------------
	.section	.nv.global.init,"aw",@progbits
.nv.global.init:
	.type		$str$1,@object
	.size		$str$1,($str - $str$1)
$str$1:
        /*0000*/ 	.byte	0x61, 0x63, 0x74, 0x69, 0x76, 0x65, 0x4b, 0x65, 0x72, 0x6e, 0x65, 0x6c, 0x42, 0x20, 0x69, 0x73
        /*0010*/ 	.byte	0x20, 0x72, 0x75, 0x6e, 0x6e, 0x69, 0x6e, 0x67, 0x0a, 0x00
	.type		$str,@object
	.size		$str,(.L_0 - $str)
$str:
        /*001a*/ 	.byte	0x61, 0x63, 0x74, 0x69, 0x76, 0x65, 0x4b, 0x65, 0x72, 0x6e, 0x65, 0x6c, 0x42, 0x20, 0x72, 0x75
        /*002a*/ 	.byte	0x6e, 0x6e, 0x69, 0x6e, 0x67, 0x20, 0x6f, 0x6e, 0x20, 0x53, 0x4d, 0x20, 0x25, 0x75, 0x0a, 0x00
.L_0:


//--------------------- .nv.shared.reserved.0     --------------------------
	.section	.nv.shared.reserved.0,"aw",@nobits
	.weak		__nv_reservedSMEM_offset_0_alias
	.size		__nv_reservedSMEM_offset_0_alias, 0, 64
	.other		__nv_reservedSMEM_offset_0_alias,@"STO_CUDA_RESERVED_SHARED STV_DEFAULT"
__nv_reservedSMEM_offset_0_alias:
	.zero		0
	.zero		64


//--------------------- .nv.constant0._Z13activeKernelBv --------------------------
	.section	.nv.constant0._Z13activeKernelBv,"a",@progbits
	.sectionflags	@""
	.align	4
.nv.constant0._Z13activeKernelBv:
	.zero		896


//--------------------- .nv.constant0._Z13activeKernelAPi --------------------------
	.section	.nv.constant0._Z13activeKernelAPi,"a",@progbits
	.sectionflags	@""
	.align	4
.nv.constant0._Z13activeKernelAPi:
	.zero		904


//--------------------- .nv.constant0._Z9nopKernelv --------------------------
	.section	.nv.constant0._Z9nopKernelv,"a",@progbits
	.sectionflags	@""
	.align	4
.nv.constant0._Z9nopKernelv:
	.zero		896


//--------------------- SYMBOLS --------------------------

	.type		.nv.reservedSmem.offset0,@object
	.size		.nv.reservedSmem.offset0,0x4
	.type		vprintf,@function
